	.target	sm_90a

	.elftype	@"ET_EXEC"


//--------------------- .note.nv.tkinfo           --------------------------
	.section	.note.nv.tkinfo,"",@"SHT_NOTE"
	.sectionflags	@"SHF_NOTE_NV_TKINFO"
	.tkinfo
        /*0018*/ 	.word	0x00000002
        /*0030*/ 	.string	""
        /*0030*/ 	.string	"ptxas"
        /*0030*/ 	.string	"Cuda compilation tools, release 13.0, V13.0.88"
        /*0030*/ 	.string	"Build cuda_13.0.r13.0/compiler.36424714_0"
        /*0030*/ 	.string	"-arch sm_90a -m 64 "



//--------------------- .note.nv.cuinfo           --------------------------
	.section	.note.nv.cuinfo,"",@"SHT_NOTE"
	.sectionflags	@"SHF_NOTE_NV_CUINFO"
        /*0018*/ 	.short	0x0002
        /*001a*/ 	.short	0x005a
        /*001c*/ 	.short	0x0082
	.zero		2


//--------------------- .nv.info                  --------------------------
	.section	.nv.info,"",@"SHT_CUDA_INFO"
	.align	4


	//----- nvinfo : EIATTR_REGCOUNT
	.align		4
        /*0000*/ 	.byte	0x04, 0x2f
        /*0002*/ 	.short	(.L_15 - .L_14)
	.align		4
.L_14:
        /*0004*/ 	.word	index@(_ZN7cutlass13device_kernelINS_4gemm6kernel13GemmUniversalIN4cute5tupleIJiiiiEEENS1_10collective13CollectiveMmaINS1_34MainloopSm90TmaGmmaWarpSpecializedILi5ENS5_IJNS4_1CILi2EEENSA_ILi1EEESC_EEENS1_32KernelTmaWarpSpecializedPingpongEEENS5_IJNSA_ILi64EEENSA_ILi256EEENSA_ILi128EEEEEENS_10tfloat32_tENS5_IJlSC_lEEESK_SL_NS4_8TiledMMAINS4_8MMA_AtomIJNS4_4SM904GMMA30MMA_64x256x8_F32TF32TF32_SS_TNILNSP_7ScaleInE1ELSR_1EEEEEENS4_6LayoutINS5_IJSC_SC_SC_EEENS5_IJNSA_ILi0EEESW_SW_EEEEENS5_IJNS4_10UnderscoreESZ_SZ_EEEEENS4_13SM90_TMA_LOADENS4_14ComposedLayoutINS4_7SwizzleILi3ELi4ELi3EEENS4_18smem_ptr_flag_bitsILi32EEENSU_INS5_IJNSA_ILi8EEENSA_ILi32EEEEEENS5_IJS19_SC_EEEEEEEvNS4_8identityENS4_23SM90_TMA_LOAD_MULTICASTES1D_vS1E_EENS_8epilogue10collective6detail29Sm90TmaWarpSpecializedAdapterINS1I_15DefaultEpilogueISK_SL_SL_NS1H_6thread17LinearCombinationISK_Li1EffLNS1M_9ScaleType4KindE0ELNS_15FloatRoundStyleE2ESK_EENS1_15EpilogueDefaultEEEEEvvEEEEvNT_6ParamsE)
        /*0008*/ 	.word	0x000000a8


	//----- nvinfo : EIATTR_FRAME_SIZE
	.align		4
.L_15:
        /*000c*/ 	.byte	0x04, 0x11
        /*000e*/ 	.short	(.L_17 - .L_16)
	.align		4
.L_16:
        /*0010*/ 	.word	index@(_ZN7cutlass13device_kernelINS_4gemm6kernel13GemmUniversalIN4cute5tupleIJiiiiEEENS1_10collective13CollectiveMmaINS1_34MainloopSm90TmaGmmaWarpSpecializedILi5ENS5_IJNS4_1CILi2EEENSA_ILi1EEESC_EEENS1_32KernelTmaWarpSpecializedPingpongEEENS5_IJNSA_ILi64EEENSA_ILi256EEENSA_ILi128EEEEEENS_10tfloat32_tENS5_IJlSC_lEEESK_SL_NS4_8TiledMMAINS4_8MMA_AtomIJNS4_4SM904GMMA30MMA_64x256x8_F32TF32TF32_SS_TNILNSP_7ScaleInE1ELSR_1EEEEEENS4_6LayoutINS5_IJSC_SC_SC_EEENS5_IJNSA_ILi0EEESW_SW_EEEEENS5_IJNS4_10UnderscoreESZ_SZ_EEEEENS4_13SM90_TMA_LOADENS4_14ComposedLayoutINS4_7SwizzleILi3ELi4ELi3EEENS4_18smem_ptr_flag_bitsILi32EEENSU_INS5_IJNSA_ILi8EEENSA_ILi32EEEEEENS5_IJS19_SC_EEEEEEEvNS4_8identityENS4_23SM90_TMA_LOAD_MULTICASTES1D_vS1E_EENS_8epilogue10collective6detail29Sm90TmaWarpSpecializedAdapterINS1I_15DefaultEpilogueISK_SL_SL_NS1H_6thread17LinearCombinationISK_Li1EffLNS1M_9ScaleType4KindE0ELNS_15FloatRoundStyleE2ESK_EENS1_15EpilogueDefaultEEEEEvvEEEEvNT_6ParamsE)
        /*0014*/ 	.word	0x00000008


	//----- nvinfo : EIATTR_MIN_STACK_SIZE
	.align		4
.L_17:
        /*0018*/ 	.byte	0x04, 0x12
        /*001a*/ 	.short	(.L_19 - .L_18)
	.align		4
.L_18:
        /*001c*/ 	.word	index@(_ZN7cutlass13device_kernelINS_4gemm6kernel13GemmUniversalIN4cute5tupleIJiiiiEEENS1_10collective13CollectiveMmaINS1_34MainloopSm90TmaGmmaWarpSpecializedILi5ENS5_IJNS4_1CILi2EEENSA_ILi1EEESC_EEENS1_32KernelTmaWarpSpecializedPingpongEEENS5_IJNSA_ILi64EEENSA_ILi256EEENSA_ILi128EEEEEENS_10tfloat32_tENS5_IJlSC_lEEESK_SL_NS4_8TiledMMAINS4_8MMA_AtomIJNS4_4SM904GMMA30MMA_64x256x8_F32TF32TF32_SS_TNILNSP_7ScaleInE1ELSR_1EEEEEENS4_6LayoutINS5_IJSC_SC_SC_EEENS5_IJNSA_ILi0EEESW_SW_EEEEENS5_IJNS4_10UnderscoreESZ_SZ_EEEEENS4_13SM90_TMA_LOADENS4_14ComposedLayoutINS4_7SwizzleILi3ELi4ELi3EEENS4_18smem_ptr_flag_bitsILi32EEENSU_INS5_IJNSA_ILi8EEENSA_ILi32EEEEEENS5_IJS19_SC_EEEEEEEvNS4_8identityENS4_23SM90_TMA_LOAD_MULTICASTES1D_vS1E_EENS_8epilogue10collective6detail29Sm90TmaWarpSpecializedAdapterINS1I_15DefaultEpilogueISK_SL_SL_NS1H_6thread17LinearCombinationISK_Li1EffLNS1M_9ScaleType4KindE0ELNS_15FloatRoundStyleE2ESK_EENS1_15EpilogueDefaultEEEEEvvEEEEvNT_6ParamsE)
        /*0020*/ 	.word	0x00000008
.L_19:


//--------------------- .nv.compat                --------------------------
	.section	.nv.compat,"",@"SHT_CUDA_COMPAT_INFO"
	.align	4
        /*0000*/ 	.byte	0x02, 0x09, 0x01, 0x00, 0x02, 0x02, 0x04, 0x00, 0x02, 0x05, 0x05, 0x00, 0x03, 0x07, 0x01, 0x01
        /*0010*/ 	.byte	0x02, 0x03, 0x01, 0x00, 0x02, 0x06, 0x01, 0x00, 0x04, 0x0b, 0x08, 0x00, 0x00, 0x00, 0x00, 0x00
        /*0020*/ 	.byte	0x00, 0x00, 0x00, 0x00


//--------------------- .nv.info._ZN7cutlass13device_kernelINS_4gemm6kernel13GemmUniversalIN4cute5tupleIJiiiiEEENS1_10collective13CollectiveMmaINS1_34MainloopSm90TmaGmmaWarpSpecializedILi5ENS5_IJNS4_1CILi2EEENSA_ILi1EEESC_EEENS1_32KernelTmaWarpSpecializedPingpongEEENS5_IJNSA_ILi64EEENSA_ILi256EEENSA_ILi128EEEEEENS_10tfloat32_tENS5_IJlSC_lEEESK_SL_NS4_8TiledMMAINS4_8MMA_AtomIJNS4_4SM904GMMA30MMA_64x256x8_F32TF32TF32_SS_TNILNSP_7ScaleInE1ELSR_1EEEEEENS4_6LayoutINS5_IJSC_SC_SC_EEENS5_IJNSA_ILi0EEESW_SW_EEEEENS5_IJNS4_10UnderscoreESZ_SZ_EEEEENS4_13SM90_TMA_LOADENS4_14ComposedLayoutINS4_7SwizzleILi3ELi4ELi3EEENS4_18smem_ptr_flag_bitsILi32EEENSU_INS5_IJNSA_ILi8EEENSA_ILi32EEEEEENS5_IJS19_SC_EEEEEEEvNS4_8identityENS4_23SM90_TMA_LOAD_MULTICASTES1D_vS1E_EENS_8epilogue10collective6detail29Sm90TmaWarpSpecializedAdapterINS1I_15DefaultEpilogueISK_SL_SL_NS1H_6thread17LinearCombinationISK_Li1EffLNS1M_9ScaleType4KindE0ELNS_15FloatRoundStyleE2ESK_EENS1_15EpilogueDefaultEEEEEvvEEEEvNT_6ParamsE --------------------------
	.section	.nv.info._ZN7cutlass13device_kernelINS_4gemm6kernel13GemmUniversalIN4cute5tupleIJiiiiEEENS1_10collective13CollectiveMmaINS1_34MainloopSm90TmaGmmaWarpSpecializedILi5ENS5_IJNS4_1CILi2EEENSA_ILi1EEESC_EEENS1_32KernelTmaWarpSpecializedPingpongEEENS5_IJNSA_ILi64EEENSA_ILi256EEENSA_ILi128EEEEEENS_10tfloat32_tENS5_IJlSC_lEEESK_SL_NS4_8TiledMMAINS4_8MMA_AtomIJNS4_4SM904GMMA30MMA_64x256x8_F32TF32TF32_SS_TNILNSP_7ScaleInE1ELSR_1EEEEEENS4_6LayoutINS5_IJSC_SC_SC_EEENS5_IJNSA_ILi0EEESW_SW_EEEEENS5_IJNS4_10UnderscoreESZ_SZ_EEEEENS4_13SM90_TMA_LOADENS4_14ComposedLayoutINS4_7SwizzleILi3ELi4ELi3EEENS4_18smem_ptr_flag_bitsILi32EEENSU_INS5_IJNSA_ILi8EEENSA_ILi32EEEEEENS5_IJS19_SC_EEEEEEEvNS4_8identityENS4_23SM90_TMA_LOAD_MULTICASTES1D_vS1E_EENS_8epilogue10collective6detail29Sm90TmaWarpSpecializedAdapterINS1I_15DefaultEpilogueISK_SL_SL_NS1H_6thread17LinearCombinationISK_Li1EffLNS1M_9ScaleType4KindE0ELNS_15FloatRoundStyleE2ESK_EENS1_15EpilogueDefaultEEEEEvvEEEEvNT_6ParamsE,"",@"SHT_CUDA_INFO"
	.sectionflags	@""
	.align	4


	//----- nvinfo : EIATTR_CUDA_API_VERSION
	.align		4
        /*0000*/ 	.byte	0x04, 0x37
        /*0002*/ 	.short	(.L_21 - .L_20)
.L_20:
        /*0004*/ 	.word	0x00000082


	//----- nvinfo : EIATTR_KPARAM_INFO
	.align		4
.L_21:
        /*0008*/ 	.byte	0x04, 0x17
        /*000a*/ 	.short	(.L_23 - .L_22)
.L_22:
        /*000c*/ 	.word	0x00000000
        /*0010*/ 	.short	0x0000
        /*0012*/ 	.short	0x0070
        /*0014*/ 	.byte	0x00, 0xf0, 0x01, 0x10


	//----- nvinfo : EIATTR_SPARSE_MMA_MASK
	.align		4
.L_23:
        /*0018*/ 	.byte	0x03, 0x50
        /*001a*/ 	.short	0x0000


	//----- nvinfo : EIATTR_MAXREG_COUNT
	.align		4
        /*001c*/ 	.byte	0x03, 0x1b
        /*001e*/ 	.short	0x00a8


	//----- nvinfo : EIATTR_NUM_BARRIERS
	.align		4
        /*0020*/ 	.byte	0x02, 0x4c
        /*0022*/ 	.byte	0x01
	.zero		1


	//----- nvinfo : EIATTR_EXTERNS
	.align		4
        /*0024*/ 	.byte	0x04, 0x0f
        /*0026*/ 	.short	(.L_25 - .L_24)


	//   ....[0]....
	.align		4
.L_24:
        /*0028*/ 	.word	index@(__assertfail)


	//----- nvinfo : EIATTR_ANNOTATIONS
	.align		4
.L_25:
        /*002c*/ 	.byte	0x04, 0x55
        /*002e*/ 	.short	(.L_27 - .L_26)


	//   ....[0]....
.L_26:
        /*0030*/ 	.word	0x00000001
        /*0034*/ 	.byte	0xd0, 0x0d, 0x00, 0x00, 0x01, 0x00, 0x00, 0x00, 0x70, 0xab, 0x00, 0x00, 0x01, 0x00, 0x00, 0x00
        /*0044*/ 	.byte	0x10, 0xba, 0x00, 0x00


	//----- nvinfo : EIATTR_MERCURY_ISA_VERSION
	.align		4
.L_27:
        /*0048*/ 	.byte	0x03, 0x5f
        /*004a*/ 	.short	0x0101


	//----- nvinfo : EIATTR_INT_WARP_WIDE_INSTR_OFFSETS
	.align		4
        /*004c*/ 	.byte	0x04, 0x31
        /*004e*/ 	.short	(.L_29 - .L_28)


	//   ....[0]....
.L_28:
        /*0050*/ 	.word	0x00000550


	//   ....[1]....
        /*0054*/ 	.word	0x00000580


	//   ....[2]....
        /*0058*/ 	.word	0x000005c0


	//   ....[3]....
        /*005c*/ 	.word	0x000006f0


	//   ....[4]....
        /*0060*/ 	.word	0x00000700


	//   ....[5]....
        /*0064*/ 	.word	0x00000710


	//   ....[6]....
        /*0068*/ 	.word	0x000007b0


	//   ....[7]....
        /*006c*/ 	.word	0x000007f0


	//   ....[8]....
        /*0070*/ 	.word	0x00002cb0


	//----- nvinfo : EIATTR_COOP_GROUP_MASK_REGIDS
	.align		4
.L_29:
        /*0074*/ 	.byte	0x04, 0x29
        /*0076*/ 	.short	(.L_31 - .L_30)


	//   ....[0]....
.L_30:
        /*0078*/ 	.word	0xffffffff


	//   ....[1]....
        /*007c*/ 	.word	0xffffffff


	//   ....[2]....
        /*0080*/ 	.word	0xffffffff


	//   ....[3]....
        /*0084*/ 	.word	0xffffffff


	//   ....[4]....
        /*0088*/ 	.word	0xffffffff


	//   ....[5]....
        /*008c*/ 	.word	0xffffffff


	//   ....[6]....
        /*0090*/ 	.word	0xffffffff


	//----- nvinfo : EIATTR_COOP_GROUP_INSTR_OFFSETS
	.align		4
.L_31:
        /*0094*/ 	.byte	0x04, 0x28
        /*0096*/ 	.short	(.L_33 - .L_32)


	//   ....[0]....
.L_32:
        /*0098*/ 	.word	0x00000070


	//   ....[1]....
        /*009c*/ 	.word	0x00000080


	//   ....[2]....
        /*00a0*/ 	.word	0x00000140


	//   ....[3]....
        /*00a4*/ 	.word	0x00000310


	//   ....[4]....
        /*00a8*/ 	.word	0x00000350


	//   ....[5]....
        /*00ac*/ 	.word	0x00000730


	//   ....[6]....
        /*00b0*/ 	.word	0x00000970


	//----- nvinfo : EIATTR_REG_RECONFIG
	.align		4
.L_33:
        /*00b4*/ 	.byte	0x01, 0x54
	.zero		2


	//----- nvinfo : EIATTR_SYSCALL_OFFSETS
	.align		4
        /*00b8*/ 	.byte	0x04, 0x46
        /*00ba*/ 	.short	(.L_35 - .L_34)


	//   ....[0]....
.L_34:
        /*00bc*/ 	.word	0x00001800


	//----- nvinfo : EIATTR_MBARRIER_INSTR_OFFSETS
	.align		4
.L_35:
        /*00c0*/ 	.byte	0x04, 0x39
        /*00c2*/ 	.short	(.L_37 - .L_36)


	//   ....[0]....
.L_36:
        /*00c4*/ 	.word	0x00000260
        /*00c8*/ 	.word	0x000000ff
        /*00cc*/ 	.word	0x00000000
        /*00d0*/ 	.short	0x0100
        /*00d2*/ 	.byte	0x08
	.zero		1


	//   ....[1]....
        /*00d4*/ 	.word	0x00000270
        /*00d8*/ 	.word	0x000000ff
        /*00dc*/ 	.word	0x00000028
        /*00e0*/ 	.short	0x0100
        /*00e2*/ 	.byte	0x08
	.zero		1


	//   ....[2]....
        /*00e4*/ 	.word	0x00000280
        /*00e8*/ 	.word	0x000000ff
        /*00ec*/ 	.word	0x00000008
        /*00f0*/ 	.short	0x0100
        /*00f2*/ 	.byte	0x08
	.zero		1


	//   ....[3]....
        /*00f4*/ 	.word	0x00000290
        /*00f8*/ 	.word	0x000000ff
        /*00fc*/ 	.word	0x00000030
        /*0100*/ 	.short	0x0100
        /*0102*/ 	.byte	0x08
	.zero		1


	//   ....[4]....
        /*0104*/ 	.word	0x000002a0
        /*0108*/ 	.word	0x000000ff
        /*010c*/ 	.word	0x00000010
        /*0110*/ 	.short	0x0100
        /*0112*/ 	.byte	0x08
	.zero		1


	//   ....[5]....
        /*0114*/ 	.word	0x000002b0
        /*0118*/ 	.word	0x000000ff
        /*011c*/ 	.word	0x00000038
        /*0120*/ 	.short	0x0100
        /*0122*/ 	.byte	0x08
	.zero		1


	//   ....[6]....
        /*0124*/ 	.word	0x000002c0
        /*0128*/ 	.word	0x000000ff
        /*012c*/ 	.word	0x00000018
        /*0130*/ 	.short	0x0100
        /*0132*/ 	.byte	0x08
	.zero		1


	//   ....[7]....
        /*0134*/ 	.word	0x000002d0
        /*0138*/ 	.word	0x000000ff
        /*013c*/ 	.word	0x00000040
        /*0140*/ 	.short	0x0100
        /*0142*/ 	.byte	0x08
	.zero		1


	//   ....[8]....
        /*0144*/ 	.word	0x000002e0
        /*0148*/ 	.word	0x000000ff
        /*014c*/ 	.word	0x00000020
        /*0150*/ 	.short	0x0100
        /*0152*/ 	.byte	0x08
	.zero		1


	//   ....[9]....
        /*0154*/ 	.word	0x000002f0
        /*0158*/ 	.word	0x000000ff
        /*015c*/ 	.word	0x00000048
        /*0160*/ 	.short	0x0100
        /*0162*/ 	.byte	0x08
	.zero		1


	//   ....[10]....
        /*0164*/ 	.word	0x00000820
        /*0168*/ 	.word	0x000000ff
        /*016c*/ 	.word	0x00000080
        /*0170*/ 	.short	0x0100
        /*0172*/ 	.byte	0x08
	.zero		1


	//   ....[11]....
        /*0174*/ 	.word	0x000008b0
        /*0178*/ 	.word	0x000000ff
        /*017c*/ 	.word	0x00000088
        /*0180*/ 	.short	0x0100
        /*0182*/ 	.byte	0x08
	.zero		1


	//   ....[12]....
        /*0184*/ 	.word	0x000008f0
        /*0188*/ 	.word	0x000000ff
        /*018c*/ 	.word	0x00000060
        /*0190*/ 	.short	0x0100
        /*0192*/ 	.byte	0x09
	.zero		1


	//   ....[13]....
        /*0194*/ 	.word	0x00000900
        /*0198*/ 	.word	0x000000ff
        /*019c*/ 	.word	0x00000068
        /*01a0*/ 	.short	0x0100
        /*01a2*/ 	.byte	0x09
	.zero		1


	//   ....[14]....
        /*01a4*/ 	.word	0x00000910
        /*01a8*/ 	.word	0x000000ff
        /*01ac*/ 	.word	0x00000070
        /*01b0*/ 	.short	0x0100
        /*01b2*/ 	.byte	0x09
	.zero		1


	//   ....[15]....
        /*01b4*/ 	.word	0x00000920
        /*01b8*/ 	.word	0x000000ff
        /*01bc*/ 	.word	0x00000078
        /*01c0*/ 	.short	0x0100
        /*01c2*/ 	.byte	0x09
	.zero		1


	//   ....[16]....
        /*01c4*/ 	.word	0x000016e0
        /*01c8*/ 	.word	0x0000009f
        /*01cc*/ 	.word	0x00000000
        /*01d0*/ 	.short	0x010a
        /*01d2*/ 	.byte	0x2b
	.zero		1


	//   ....[17]....
        /*01d4*/ 	.word	0x00001880
        /*01d8*/ 	.word	0x00000003
        /*01dc*/ 	.word	0x00000000
        /*01e0*/ 	.short	0x010a
        /*01e2*/ 	.byte	0x3f
	.zero		1


	//   ....[18]....
        /*01e4*/ 	.word	0x000018e0
        /*01e8*/ 	.word	0x00000003
        /*01ec*/ 	.word	0x00000000
        /*01f0*/ 	.short	0x010a
        /*01f2*/ 	.byte	0x3f
	.zero		1


	//   ....[19]....
        /*01f4*/ 	.word	0x00002280
        /*01f8*/ 	.word	0x000000ff
        /*01fc*/ 	.word	0x00000000
        /*0200*/ 	.short	0x010a
        /*0202*/ 	.byte	0x04
	.zero		1


	//   ....[20]....
        /*0204*/ 	.word	0x000022c0
        /*0208*/ 	.word	0x000000ff
        /*020c*/ 	.word	0x00000000
        /*0210*/ 	.short	0x010a
        /*0212*/ 	.byte	0x04
	.zero		1


	//   ....[21]....
        /*0214*/ 	.word	0x00002b50
        /*0218*/ 	.word	0x00000005
        /*021c*/ 	.word	0x00000000
        /*0220*/ 	.short	0x0101
        /*0222*/ 	.byte	0x3f
	.zero		1


	//   ....[22]....
        /*0224*/ 	.word	0x00002c50
        /*0228*/ 	.word	0x000000a0
        /*022c*/ 	.word	0x00000000
        /*0230*/ 	.short	0x0101
        /*0232*/ 	.byte	0x2c
	.zero		1


	//   ....[23]....
        /*0234*/ 	.word	0x00002d50
        /*0238*/ 	.word	0x00000003
        /*023c*/ 	.word	0x00000000
        /*0240*/ 	.short	0x0101
        /*0242*/ 	.byte	0x3f
	.zero		1


	//   ....[24]....
        /*0244*/ 	.word	0x00002e10
        /*0248*/ 	.word	0x0000009f
        /*024c*/ 	.word	0x00000010
        /*0250*/ 	.short	0x010a
        /*0252*/ 	.byte	0x2b
	.zero		1


	//   ....[25]....
        /*0254*/ 	.word	0x0000ab90
        /*0258*/ 	.word	0x000000a2
        /*025c*/ 	.word	0x00000000
        /*0260*/ 	.short	0x0101
        /*0262*/ 	.byte	0x2c
	.zero		1


	//   ....[26]....
        /*0264*/ 	.word	0x0000b530
        /*0268*/ 	.word	0x0000000c
        /*026c*/ 	.word	0x00000028
        /*0270*/ 	.short	0x010a
        /*0272*/ 	.byte	0x3f
	.zero		1


	//   ....[27]....
        /*0274*/ 	.word	0x0000bb20
        /*0278*/ 	.word	0x00000005
        /*027c*/ 	.word	0x00000088
        /*0280*/ 	.short	0x0101
        /*0282*/ 	.byte	0x3f
	.zero		1


	//   ....[28]....
        /*0284*/ 	.word	0x0000c2b0
        /*0288*/ 	.word	0x00000009
        /*028c*/ 	.word	0x00000000
        /*0290*/ 	.short	0x010a
        /*0292*/ 	.byte	0x3f
	.zero		1


	//   ....[29]....
        /*0294*/ 	.word	0x0000c330
        /*0298*/ 	.word	0x00000008
        /*029c*/ 	.word	0x00000000
        /*02a0*/ 	.short	0x010a
        /*02a2*/ 	.byte	0x3f
	.zero		1


	//   ....[30]....
        /*02a4*/ 	.word	0x0000c3c0
        /*02a8*/ 	.word	0x00000009
        /*02ac*/ 	.word	0x00000000
        /*02b0*/ 	.short	0x010a
        /*02b2*/ 	.byte	0x3f
	.zero		1


	//   ....[31]....
        /*02b4*/ 	.word	0x0000c450
        /*02b8*/ 	.word	0x00000006
        /*02bc*/ 	.word	0x00000000
        /*02c0*/ 	.short	0x010a
        /*02c2*/ 	.byte	0x3f
	.zero		1


	//   ....[32]....
        /*02c4*/ 	.word	0x0000c4e0
        /*02c8*/ 	.word	0x00000003
        /*02cc*/ 	.word	0x00000000
        /*02d0*/ 	.short	0x010a
        /*02d2*/ 	.byte	0x3f
	.zero		1


	//   ....[33]....
        /*02d4*/ 	.word	0x0000c540
        /*02d8*/ 	.word	0x000000a1
        /*02dc*/ 	.word	0x00000000
        /*02e0*/ 	.short	0x010a
        /*02e2*/ 	.byte	0x3f
	.zero		1


	//   ....[34]....
        /*02e4*/ 	.word	0x0000c590
        /*02e8*/ 	.word	0x00000003
        /*02ec*/ 	.word	0x00000000
        /*02f0*/ 	.short	0x010a
        /*02f2*/ 	.byte	0x3f
	.zero		1


	//   ....[35]....
        /*02f4*/ 	.word	0x0000c5f0
        /*02f8*/ 	.word	0x00000005
        /*02fc*/ 	.word	0x00000000
        /*0300*/ 	.short	0x010a
        /*0302*/ 	.byte	0x3f
	.zero		1


	//   ....[36]....
        /*0304*/ 	.word	0x0000c640
        /*0308*/ 	.word	0x000000a1
        /*030c*/ 	.word	0x00000010
        /*0310*/ 	.short	0x010a
        /*0312*/ 	.byte	0x3f
	.zero		1


	//   ....[37]....
        /*0314*/ 	.word	0x0000c710
        /*0318*/ 	.word	0x0000000c
        /*031c*/ 	.word	0x00000028
        /*0320*/ 	.short	0x010a
        /*0322*/ 	.byte	0x3f
	.zero		1


	//   ....[38]....
        /*0324*/ 	.word	0x0000c7e0
        /*0328*/ 	.word	0x00000009
        /*032c*/ 	.word	0x00000000
        /*0330*/ 	.short	0x010a
        /*0332*/ 	.byte	0x3f
	.zero		1


	//   ....[39]....
        /*0334*/ 	.word	0x0000c830
        /*0338*/ 	.word	0x00000008
        /*033c*/ 	.word	0x00000000
        /*0340*/ 	.short	0x010a
        /*0342*/ 	.byte	0x3f
	.zero		1


	//   ....[40]....
        /*0344*/ 	.word	0x0000c880
        /*0348*/ 	.word	0x00000009
        /*034c*/ 	.word	0x00000000
        /*0350*/ 	.short	0x010a
        /*0352*/ 	.byte	0x3f
	.zero		1


	//   ....[41]....
        /*0354*/ 	.word	0x0000c8d0
        /*0358*/ 	.word	0x00000006
        /*035c*/ 	.word	0x00000000
        /*0360*/ 	.short	0x010a
        /*0362*/ 	.byte	0x3f
	.zero		1


	//----- nvinfo : EIATTR_NUM_MBARRIERS
	.align		4
.L_37:
        /*0364*/ 	.byte	0x03, 0x38
        /*0366*/ 	.short	0x0010


	//----- nvinfo : EIATTR_EXIT_INSTR_OFFSETS
	.align		4
        /*0368*/ 	.byte	0x04, 0x1c
        /*036a*/ 	.short	(.L_39 - .L_38)


	//   ....[0]....
.L_38:
        /*036c*/ 	.word	0x00001410


	//   ....[1]....
        /*0370*/ 	.word	0x00001470


	//   ....[2]....
        /*0374*/ 	.word	0x0000b220


	//   ....[3]....
        /*0378*/ 	.word	0x0000b250


	//   ....[4]....
        /*037c*/ 	.word	0x0000c530


	//----- nvinfo : EIATTR_MAX_THREADS
	.align		4
.L_39:
        /*0380*/ 	.byte	0x04, 0x05
        /*0382*/ 	.short	(.L_41 - .L_40)
.L_40:
        /*0384*/ 	.word	0x00000180
        /*0388*/ 	.word	0x00000001
        /*038c*/ 	.word	0x00000001


	//----- nvinfo : EIATTR_CRS_STACK_SIZE
	.align		4
.L_41:
        /*0390*/ 	.byte	0x04, 0x1e
        /*0392*/ 	.short	(.L_43 - .L_42)
.L_42:
        /*0394*/ 	.word	0x00000000


	//----- nvinfo : EIATTR_CBANK_PARAM_SIZE
	.align		4
.L_43:
        /*0398*/ 	.byte	0x03, 0x19
        /*039a*/ 	.short	0x0470


	//----- nvinfo : EIATTR_PARAM_CBANK
	.align		4
        /*039c*/ 	.byte	0x04, 0x0a
        /*039e*/ 	.short	(.L_45 - .L_44)
	.align		4
.L_44:
        /*03a0*/ 	.word	index@(.nv.constant0._ZN7cutlass13device_kernelINS_4gemm6kernel13GemmUniversalIN4cute5tupleIJiiiiEEENS1_10collective13CollectiveMmaINS1_34MainloopSm90TmaGmmaWarpSpecializedILi5ENS5_IJNS4_1CILi2EEENSA_ILi1EEESC_EEENS1_32KernelTmaWarpSpecializedPingpongEEENS5_IJNSA_ILi64EEENSA_ILi256EEENSA_ILi128EEEEEENS_10tfloat32_tENS5_IJlSC_lEEESK_SL_NS4_8TiledMMAINS4_8MMA_AtomIJNS4_4SM904GMMA30MMA_64x256x8_F32TF32TF32_SS_TNILNSP_7ScaleInE1ELSR_1EEEEEENS4_6LayoutINS5_IJSC_SC_SC_EEENS5_IJNSA_ILi0EEESW_SW_EEEEENS5_IJNS4_10UnderscoreESZ_SZ_EEEEENS4_13SM90_TMA_LOADENS4_14ComposedLayoutINS4_7SwizzleILi3ELi4ELi3EEENS4_18smem_ptr_flag_bitsILi32EEENSU_INS5_IJNSA_ILi8EEENSA_ILi32EEEEEENS5_IJS19_SC_EEEEEEEvNS4_8identityENS4_23SM90_TMA_LOAD_MULTICASTES1D_vS1E_EENS_8epilogue10collective6detail29Sm90TmaWarpSpecializedAdapterINS1I_15DefaultEpilogueISK_SL_SL_NS1H_6thread17LinearCombinationISK_Li1EffLNS1M_9ScaleType4KindE0ELNS_15FloatRoundStyleE2ESK_EENS1_15EpilogueDefaultEEEEEvvEEEEvNT_6ParamsE)
        /*03a4*/ 	.short	0x0210
        /*03a6*/ 	.short	0x0470


	//----- nvinfo : EIATTR_SW_WAR
	.align		4
.L_45:
        /*03a8*/ 	.byte	0x04, 0x36
        /*03aa*/ 	.short	(.L_47 - .L_46)
.L_46:
        /*03ac*/ 	.word	0x00000008
.L_47:


//--------------------- .nv.callgraph             --------------------------
	.section	.nv.callgraph,"",@"SHT_CUDA_CALLGRAPH"
	.align	4
	.sectionentsize	8
	.align		4
        /*0000*/ 	.word	0x00000000
	.align		4
        /*0004*/ 	.word	0xffffffff
	.align		4
        /*0008*/ 	.word	index@(_ZN7cutlass13device_kernelINS_4gemm6kernel13GemmUniversalIN4cute5tupleIJiiiiEEENS1_10collective13CollectiveMmaINS1_34MainloopSm90TmaGmmaWarpSpecializedILi5ENS5_IJNS4_1CILi2EEENSA_ILi1EEESC_EEENS1_32KernelTmaWarpSpecializedPingpongEEENS5_IJNSA_ILi64EEENSA_ILi256EEENSA_ILi128EEEEEENS_10tfloat32_tENS5_IJlSC_lEEESK_SL_NS4_8TiledMMAINS4_8MMA_AtomIJNS4_4SM904GMMA30MMA_64x256x8_F32TF32TF32_SS_TNILNSP_7ScaleInE1ELSR_1EEEEEENS4_6LayoutINS5_IJSC_SC_SC_EEENS5_IJNSA_ILi0EEESW_SW_EEEEENS5_IJNS4_10UnderscoreESZ_SZ_EEEEENS4_13SM90_TMA_LOADENS4_14ComposedLayoutINS4_7SwizzleILi3ELi4ELi3EEENS4_18smem_ptr_flag_bitsILi32EEENSU_INS5_IJNSA_ILi8EEENSA_ILi32EEEEEENS5_IJS19_SC_EEEEEEEvNS4_8identityENS4_23SM90_TMA_LOAD_MULTICASTES1D_vS1E_EENS_8epilogue10collective6detail29Sm90TmaWarpSpecializedAdapterINS1I_15DefaultEpilogueISK_SL_SL_NS1H_6thread17LinearCombinationISK_Li1EffLNS1M_9ScaleType4KindE0ELNS_15FloatRoundStyleE2ESK_EENS1_15EpilogueDefaultEEEEEvvEEEEvNT_6ParamsE)
	.align		4
        /*000c*/ 	.word	index@(__assertfail)
	.align		4
        /*0010*/ 	.word	0x00000000
	.align		4
        /*0014*/ 	.word	0xfffffffe
	.align		4
        /*0018*/ 	.word	0x00000000
	.align		4
        /*001c*/ 	.word	0xfffffffd
	.align		4
        /*0020*/ 	.word	0x00000000
	.align		4
        /*0024*/ 	.word	0xfffffffc


//--------------------- .nv.constant4             --------------------------
	.section	.nv.constant4,"a",@progbits
	.align	8
	.align		8
.nv.constant4:
        /*0000*/ 	.dword	__assertfail
	.align		8
        /*0008*/ 	.dword	__unnamed_1
	.align		8
        /*0010*/ 	.dword	_ZN39_INTERNAL_27b8f159_4_k_cu_0244a4b5_69014cuda3std3__45__cpo5beginE
	.align		8
        /*0018*/ 	.dword	_ZN39_INTERNAL_27b8f159_4_k_cu_0244a4b5_69014cuda3std3__45__cpo3endE
	.align		8
        /*0020*/ 	.dword	_ZN39_INTERNAL_27b8f159_4_k_cu_0244a4b5_69014cuda3std3__45__cpo6cbeginE
	.align		8
        /*0028*/ 	.dword	_ZN39_INTERNAL_27b8f159_4_k_cu_0244a4b5_69014cuda3std3__45__cpo4cendE
	.align		8
        /*0030*/ 	.dword	_ZN39_INTERNAL_27b8f159_4_k_cu_0244a4b5_69014cuda3std3__441_GLOBAL__N__27b8f159_4_k_cu_0244a4b5_69016ignoreE
	.align		8
        /*0038*/ 	.dword	_ZN39_INTERNAL_27b8f159_4_k_cu_0244a4b5_69014cuda3std3__419piecewise_constructE
	.align		8
        /*0040*/ 	.dword	_ZN39_INTERNAL_27b8f159_4_k_cu_0244a4b5_69014cuda3std3__48in_placeE
	.align		8
        /*0048*/ 	.dword	_ZN39_INTERNAL_27b8f159_4_k_cu_0244a4b5_69014cuda3std6ranges3__45__cpo4swapE
	.align		8
        /*0050*/ 	.dword	_ZN39_INTERNAL_27b8f159_4_k_cu_0244a4b5_69014cuda3std6ranges3__45__cpo9iter_moveE
	.align		8
        /*0058*/ 	.dword	_ZN39_INTERNAL_27b8f159_4_k_cu_0244a4b5_69014cute7productE
	.align		8
        /*0060*/ 	.dword	_ZN39_INTERNAL_27b8f159_4_k_cu_0244a4b5_69014cute1_E
	.align		8
        /*0068*/ 	.dword	$str$22
	.align		8
        /*0070*/ 	.dword	$str$23


//--------------------- .text._ZN7cutlass13device_kernelINS_4gemm6kernel13GemmUniversalIN4cute5tupleIJiiiiEEENS1_10collective13CollectiveMmaINS1_34MainloopSm90TmaGmmaWarpSpecializedILi5ENS5_IJNS4_1CILi2EEENSA_ILi1EEESC_EEENS1_32KernelTmaWarpSpecializedPingpongEEENS5_IJNSA_ILi64EEENSA_ILi256EEENSA_ILi128EEEEEENS_10tfloat32_tENS5_IJlSC_lEEESK_SL_NS4_8TiledMMAINS4_8MMA_AtomIJNS4_4SM904GMMA30MMA_64x256x8_F32TF32TF32_SS_TNILNSP_7ScaleInE1ELSR_1EEEEEENS4_6LayoutINS5_IJSC_SC_SC_EEENS5_IJNSA_ILi0EEESW_SW_EEEEENS5_IJNS4_10UnderscoreESZ_SZ_EEEEENS4_13SM90_TMA_LOADENS4_14ComposedLayoutINS4_7SwizzleILi3ELi4ELi3EEENS4_18smem_ptr_flag_bitsILi32EEENSU_INS5_IJNSA_ILi8EEENSA_ILi32EEEEEENS5_IJS19_SC_EEEEEEEvNS4_8identityENS4_23SM90_TMA_LOAD_MULTICASTES1D_vS1E_EENS_8epilogue10collective6detail29Sm90TmaWarpSpecializedAdapterINS1I_15DefaultEpilogueISK_SL_SL_NS1H_6thread17LinearCombinationISK_Li1EffLNS1M_9ScaleType4KindE0ELNS_15FloatRoundStyleE2ESK_EENS1_15EpilogueDefaultEEEEEvvEEEEvNT_6ParamsE --------------------------
	.section	.text._ZN7cutlass13device_kernelINS_4gemm6kernel13GemmUniversalIN4cute5tupleIJiiiiEEENS1_10collective13CollectiveMmaINS1_34MainloopSm90TmaGmmaWarpSpecializedILi5ENS5_IJNS4_1CILi2EEENSA_ILi1EEESC_EEENS1_32KernelTmaWarpSpecializedPingpongEEENS5_IJNSA_ILi64EEENSA_ILi256EEENSA_ILi128EEEEEENS_10tfloat32_tENS5_IJlSC_lEEESK_SL_NS4_8TiledMMAINS4_8MMA_AtomIJNS4_4SM904GMMA30MMA_64x256x8_F32TF32TF32_SS_TNILNSP_7ScaleInE1ELSR_1EEEEEENS4_6LayoutINS5_IJSC_SC_SC_EEENS5_IJNSA_ILi0EEESW_SW_EEEEENS5_IJNS4_10UnderscoreESZ_SZ_EEEEENS4_13SM90_TMA_LOADENS4_14ComposedLayoutINS4_7SwizzleILi3ELi4ELi3EEENS4_18smem_ptr_flag_bitsILi32EEENSU_INS5_IJNSA_ILi8EEENSA_ILi32EEEEEENS5_IJS19_SC_EEEEEEEvNS4_8identityENS4_23SM90_TMA_LOAD_MULTICASTES1D_vS1E_EENS_8epilogue10collective6detail29Sm90TmaWarpSpecializedAdapterINS1I_15DefaultEpilogueISK_SL_SL_NS1H_6thread17LinearCombinationISK_Li1EffLNS1M_9ScaleType4KindE0ELNS_15FloatRoundStyleE2ESK_EENS1_15EpilogueDefaultEEEEEvvEEEEvNT_6ParamsE,"ax",@progbits
	.align	128
.text._ZN7cutlass13device_kernelINS_4gemm6kernel13GemmUniversalIN4cute5tupleIJiiiiEEENS1_10collective13CollectiveMmaINS1_34MainloopSm90TmaGmmaWarpSpecializedILi5ENS5_IJNS4_1CILi2EEENSA_ILi1EEESC_EEENS1_32KernelTmaWarpSpecializedPingpongEEENS5_IJNSA_ILi64EEENSA_ILi256EEENSA_ILi128EEEEEENS_10tfloat32_tENS5_IJlSC_lEEESK_SL_NS4_8TiledMMAINS4_8MMA_AtomIJNS4_4SM904GMMA30MMA_64x256x8_F32TF32TF32_SS_TNILNSP_7ScaleInE1ELSR_1EEEEEENS4_6LayoutINS5_IJSC_SC_SC_EEENS5_IJNSA_ILi0EEESW_SW_EEEEENS5_IJNS4_10UnderscoreESZ_SZ_EEEEENS4_13SM90_TMA_LOADENS4_14ComposedLayoutINS4_7SwizzleILi3ELi4ELi3EEENS4_18smem_ptr_flag_bitsILi32EEENSU_INS5_IJNSA_ILi8EEENSA_ILi32EEEEEENS5_IJS19_SC_EEEEEEEvNS4_8identityENS4_23SM90_TMA_LOAD_MULTICASTES1D_vS1E_EENS_8epilogue10collective6detail29Sm90TmaWarpSpecializedAdapterINS1I_15DefaultEpilogueISK_SL_SL_NS1H_6thread17LinearCombinationISK_Li1EffLNS1M_9ScaleType4KindE0ELNS_15FloatRoundStyleE2ESK_EENS1_15EpilogueDefaultEEEEEvvEEEEvNT_6ParamsE:
        .type           _ZN7cutlass13device_kernelINS_4gemm6kernel13GemmUniversalIN4cute5tupleIJiiiiEEENS1_10collective13CollectiveMmaINS1_34MainloopSm90TmaGmmaWarpSpecializedILi5ENS5_IJNS4_1CILi2EEENSA_ILi1EEESC_EEENS1_32KernelTmaWarpSpecializedPingpongEEENS5_IJNSA_ILi64EEENSA_ILi256EEENSA_ILi128EEEEEENS_10tfloat32_tENS5_IJlSC_lEEESK_SL_NS4_8TiledMMAINS4_8MMA_AtomIJNS4_4SM904GMMA30MMA_64x256x8_F32TF32TF32_SS_TNILNSP_7ScaleInE1ELSR_1EEEEEENS4_6LayoutINS5_IJSC_SC_SC_EEENS5_IJNSA_ILi0EEESW_SW_EEEEENS5_IJNS4_10UnderscoreESZ_SZ_EEEEENS4_13SM90_TMA_LOADENS4_14ComposedLayoutINS4_7SwizzleILi3ELi4ELi3EEENS4_18smem_ptr_flag_bitsILi32EEENSU_INS5_IJNSA_ILi8EEENSA_ILi32EEEEEENS5_IJS19_SC_EEEEEEEvNS4_8identityENS4_23SM90_TMA_LOAD_MULTICASTES1D_vS1E_EENS_8epilogue10collective6detail29Sm90TmaWarpSpecializedAdapterINS1I_15DefaultEpilogueISK_SL_SL_NS1H_6thread17LinearCombinationISK_Li1EffLNS1M_9ScaleType4KindE0ELNS_15FloatRoundStyleE2ESK_EENS1_15EpilogueDefaultEEEEEvvEEEEvNT_6ParamsE,@function
        .size           _ZN7cutlass13device_kernelINS_4gemm6kernel13GemmUniversalIN4cute5tupleIJiiiiEEENS1_10collective13CollectiveMmaINS1_34MainloopSm90TmaGmmaWarpSpecializedILi5ENS5_IJNS4_1CILi2EEENSA_ILi1EEESC_EEENS1_32KernelTmaWarpSpecializedPingpongEEENS5_IJNSA_ILi64EEENSA_ILi256EEENSA_ILi128EEEEEENS_10tfloat32_tENS5_IJlSC_lEEESK_SL_NS4_8TiledMMAINS4_8MMA_AtomIJNS4_4SM904GMMA30MMA_64x256x8_F32TF32TF32_SS_TNILNSP_7ScaleInE1ELSR_1EEEEEENS4_6LayoutINS5_IJSC_SC_SC_EEENS5_IJNSA_ILi0EEESW_SW_EEEEENS5_IJNS4_10UnderscoreESZ_SZ_EEEEENS4_13SM90_TMA_LOADENS4_14ComposedLayoutINS4_7SwizzleILi3ELi4ELi3EEENS4_18smem_ptr_flag_bitsILi32EEENSU_INS5_IJNSA_ILi8EEENSA_ILi32EEEEEENS5_IJS19_SC_EEEEEEEvNS4_8identityENS4_23SM90_TMA_LOAD_MULTICASTES1D_vS1E_EENS_8epilogue10collective6detail29Sm90TmaWarpSpecializedAdapterINS1I_15DefaultEpilogueISK_SL_SL_NS1H_6thread17LinearCombinationISK_Li1EffLNS1M_9ScaleType4KindE0ELNS_15FloatRoundStyleE2ESK_EENS1_15EpilogueDefaultEEEEEvvEEEEvNT_6ParamsE,(.L_x_331 - _ZN7cutlass13device_kernelINS_4gemm6kernel13GemmUniversalIN4cute5tupleIJiiiiEEENS1_10collective13CollectiveMmaINS1_34MainloopSm90TmaGmmaWarpSpecializedILi5ENS5_IJNS4_1CILi2EEENSA_ILi1EEESC_EEENS1_32KernelTmaWarpSpecializedPingpongEEENS5_IJNSA_ILi64EEENSA_ILi256EEENSA_ILi128EEEEEENS_10tfloat32_tENS5_IJlSC_lEEESK_SL_NS4_8TiledMMAINS4_8MMA_AtomIJNS4_4SM904GMMA30MMA_64x256x8_F32TF32TF32_SS_TNILNSP_7ScaleInE1ELSR_1EEEEEENS4_6LayoutINS5_IJSC_SC_SC_EEENS5_IJNSA_ILi0EEESW_SW_EEEEENS5_IJNS4_10UnderscoreESZ_SZ_EEEEENS4_13SM90_TMA_LOADENS4_14ComposedLayoutINS4_7SwizzleILi3ELi4ELi3EEENS4_18smem_ptr_flag_bitsILi32EEENSU_INS5_IJNSA_ILi8EEENSA_ILi32EEEEEENS5_IJS19_SC_EEEEEEEvNS4_8identityENS4_23SM90_TMA_LOAD_MULTICASTES1D_vS1E_EENS_8epilogue10collective6detail29Sm90TmaWarpSpecializedAdapterINS1I_15DefaultEpilogueISK_SL_SL_NS1H_6thread17LinearCombinationISK_Li1EffLNS1M_9ScaleType4KindE0ELNS_15FloatRoundStyleE2ESK_EENS1_15EpilogueDefaultEEEEEvvEEEEvNT_6ParamsE)
        .other          _ZN7cutlass13device_kernelINS_4gemm6kernel13GemmUniversalIN4cute5tupleIJiiiiEEENS1_10collective13CollectiveMmaINS1_34MainloopSm90TmaGmmaWarpSpecializedILi5ENS5_IJNS4_1CILi2EEENSA_ILi1EEESC_EEENS1_32KernelTmaWarpSpecializedPingpongEEENS5_IJNSA_ILi64EEENSA_ILi256EEENSA_ILi128EEEEEENS_10tfloat32_tENS5_IJlSC_lEEESK_SL_NS4_8TiledMMAINS4_8MMA_AtomIJNS4_4SM904GMMA30MMA_64x256x8_F32TF32TF32_SS_TNILNSP_7ScaleInE1ELSR_1EEEEEENS4_6LayoutINS5_IJSC_SC_SC_EEENS5_IJNSA_ILi0EEESW_SW_EEEEENS5_IJNS4_10UnderscoreESZ_SZ_EEEEENS4_13SM90_TMA_LOADENS4_14ComposedLayoutINS4_7SwizzleILi3ELi4ELi3EEENS4_18smem_ptr_flag_bitsILi32EEENSU_INS5_IJNSA_ILi8EEENSA_ILi32EEEEEENS5_IJS19_SC_EEEEEEEvNS4_8identityENS4_23SM90_TMA_LOAD_MULTICASTES1D_vS1E_EENS_8epilogue10collective6detail29Sm90TmaWarpSpecializedAdapterINS1I_15DefaultEpilogueISK_SL_SL_NS1H_6thread17LinearCombinationISK_Li1EffLNS1M_9ScaleType4KindE0ELNS_15FloatRoundStyleE2ESK_EENS1_15EpilogueDefaultEEEEEvvEEEEvNT_6ParamsE,@"STO_CUDA_ENTRY STV_DEFAULT"
_ZN7cutlass13device_kernelINS_4gemm6kernel13GemmUniversalIN4cute5tupleIJiiiiEEENS1_10collective13CollectiveMmaINS1_34MainloopSm90TmaGmmaWarpSpecializedILi5ENS5_IJNS4_1CILi2EEENSA_ILi1EEESC_EEENS1_32KernelTmaWarpSpecializedPingpongEEENS5_IJNSA_ILi64EEENSA_ILi256EEENSA_ILi128EEEEEENS_10tfloat32_tENS5_IJlSC_lEEESK_SL_NS4_8TiledMMAINS4_8MMA_AtomIJNS4_4SM904GMMA30MMA_64x256x8_F32TF32TF32_SS_TNILNSP_7ScaleInE1ELSR_1EEEEEENS4_6LayoutINS5_IJSC_SC_SC_EEENS5_IJNSA_ILi0EEESW_SW_EEEEENS5_IJNS4_10UnderscoreESZ_SZ_EEEEENS4_13SM90_TMA_LOADENS4_14ComposedLayoutINS4_7SwizzleILi3ELi4ELi3EEENS4_18smem_ptr_flag_bitsILi32EEENSU_INS5_IJNSA_ILi8EEENSA_ILi32EEEEEENS5_IJS19_SC_EEEEEEEvNS4_8identityENS4_23SM90_TMA_LOAD_MULTICASTES1D_vS1E_EENS_8epilogue10collective6detail29Sm90TmaWarpSpecializedAdapterINS1I_15DefaultEpilogueISK_SL_SL_NS1H_6thread17LinearCombinationISK_Li1EffLNS1M_9ScaleType4KindE0ELNS_15FloatRoundStyleE2ESK_EENS1_15EpilogueDefaultEEEEEvvEEEEvNT_6ParamsE:
[----:B------:R-:W0:Y:S02]  /*0000*/  LDC R1, c[0x0][0x28] ;  /* 0x00000a00ff017b82 */ /* 0x000e240000000800 */
[----:B0-----:R-:W-:Y:S01]  /*0010*/  VIADD R1, R1, 0xfffffff8 ;  /* 0xfffffff801017836 */ /* 0x001fe20000000000 */
[----:B------:R-:W0:Y:S01]  /*0020*/  S2R R4, SR_TID.X ;  /* 0x0000000000047919 */ /* 0x000e220000002100 */
[----:B------:R-:W-:Y:S01]  /*0030*/  ELECT P0, URZ, PT ;  /* 0x00000000003f782f */ /* 0x000fe20003800000 */
[----:B------:R-:W-:Y:S01]  /*0040*/  BSSY B0, `(.L_x_0) ;  /* 0x000000f000007945 */ /* 0x000fe20003800000 */
[--C-:B0-----:R-:W-:Y:S02]  /*0050*/  SHF.R.U32.HI R2, RZ, 0x5, R4.reuse ;  /* 0x00000005ff027819 */ /* 0x101fe40000011604 */
[----:B------:R-:W-:-:S03]  /*0060*/  SHF.R.U32.HI R7, RZ, 0x7, R4 ;  /* 0x00000007ff077819 */ /* 0x000fc60000011604 */
[----:B------:R-:W0:Y:S04]  /*0070*/  SHFL.IDX PT, R5, R2, RZ, 0x1f ;  /* 0x00001fff02057589 */ /* 0x000e2800000e0000 */
[----:B------:R1:W2:Y:S01]  /*0080*/  SHFL.IDX PT, R10, R7, RZ, 0x1f ;  /* 0x00001fff070a7589 */ /* 0x0002a200000e0000 */
[----:B0-----:R-:W-:-:S13]  /*0090*/  ISETP.NE.OR P0, PT, R5, RZ, !P0 ;  /* 0x000000ff0500720c */ /* 0x001fda0004705670 */
[----:B-12---:R-:W-:Y:S05]  /*00a0*/  @P0 BRA `(.L_x_1) ;  /* 0x0000000000200947 */ /* 0x006fea0003800000 */
[----:B------:R-:W-:Y:S02]  /*00b0*/  ULDC.64 UR4, c[0x0][0x198] ;  /* 0x0000660000047ab9 */ /* 0x000fe40000000a00 */
[----:B------:R-:W-:Y:S02]  /*00c0*/  UIADD3 UR6, UP0, UR4, 0xf0, URZ ;  /* 0x000000f004067890 */ /* 0x000fe4000ff1e03f */
[----:B------:R-:W-:Y:S02]  /*00d0*/  UIADD3 UR4, UP1, UR4, 0x1f0, URZ ;  /* 0x000001f004047890 */ /* 0x000fe4000ff3e03f */
[----:B------:R-:W-:Y:S02]  /*00e0*/  UIADD3.X UR7, URZ, UR5, URZ, UP0, !UPT ;  /* 0x000000053f077290 */ /* 0x000fe400087fe43f */
[----:B------:R-:W-:-:S07]  /*00f0*/  UIADD3.X UR5, URZ, UR5, URZ, UP1, !UPT ;  /* 0x000000053f057290 */ /* 0x000fce0008ffe43f */
[----:B------:R0:W-:Y:S02]  /*0100*/  UTMACCTL.PF [UR6] ;  /* 0x00000000060079b9 */ /* 0x0001e40008040000 */
[----:B------:R0:W-:Y:S02]  /*0110*/  UTMACCTL.PF [UR4] ;  /* 0x00000000040079b9 */ /* 0x0001e40008040000 */
[----:B0-----:R-:W-:Y:S01]  /*0120*/  NOP ;  /* 0x0000000000007918 */ /* 0x001fe20000000000 */
.L_x_1:
[----:B------:R-:W-:Y:S05]  /*0130*/  BSYNC B0 ;  /* 0x0000000000007941 */ /* 0x000fea0003800000 */
.L_x_0:
[----:B------:R-:W0:Y:S01]  /*0140*/  SHFL.IDX PT, R8, R2, RZ, 0x1f ;  /* 0x00001fff02087589 */ /* 0x000e2200000e0000 */
[----:B------:R-:W-:-:S04]  /*0150*/  SHF.R.S32.HI R3, RZ, 0x1f, R4 ;  /* 0x0000001fff037819 */ /* 0x000fc80000011404 */
[----:B------:R-:W-:Y:S02]  /*0160*/  LEA.HI R3, R3, R4, RZ, 0x7 ;  /* 0x0000000403037211 */ /* 0x000fe400078f38ff */
[----:B0-----:R-:W-:-:S13]  /*0170*/  ISETP.NE.AND P0, PT, R8, RZ, PT ;  /* 0x000000ff0800720c */ /* 0x001fda0003f05270 */
[----:B------:R-:W-:Y:S05]  /*0180*/  @P0 BRA `(.L_x_2) ;  /* 0x0000000000600947 */ /* 0x000fea0003800000 */
[----:B------:R-:W0:Y:S01]  /*0190*/  S2UR UR8, SR_CgaCtaId ;  /* 0x00000000000879c3 */ /* 0x000e220000008800 */
[----:B------:R-:W-:Y:S01]  /*01a0*/  UMOV UR4, 0x400 ;  /* 0x0000040000047882 */ /* 0x000fe20000000000 */
[----:B------:R-:W-:Y:S01]  /*01b0*/  UMOV UR5, 0x1 ;  /* 0x0000000100057882 */ /* 0x000fe20000000000 */
[----:B------:R-:W-:Y:S01]  /*01c0*/  UMOV UR6, 0x2 ;  /* 0x0000000200067882 */ /* 0x000fe20000000000 */
[----:B------:R-:W-:Y:S01]  /*01d0*/  ELECT P0, URZ, PT ;  /* 0x00000000003f782f */ /* 0x000fe20003800000 */
[----:B------:R-:W-:-:S04]  /*01e0*/  UIADD3 UR6, -UR6, 0x100000, URZ ;  /* 0x0010000006067890 */ /* 0x000fc8000fffe13f */
[----:B------:R-:W-:Y:S02]  /*01f0*/  USHF.L.U32 UR7, UR6, 0xb, URZ ;  /* 0x0000000b06077899 */ /* 0x000fe4000800063f */
[----:B------:R-:W-:Y:S02]  /*0200*/  USHF.L.U32 UR6, UR6, 0x1, URZ ;  /* 0x0000000106067899 */ /* 0x000fe4000800063f */
[----:B0-----:R-:W-:Y:S02]  /*0210*/  ULEA UR8, UR8, UR4, 0x18 ;  /* 0x0000000408087291 */ /* 0x001fe4000f8ec03f */
[----:B------:R-:W-:-:S04]  /*0220*/  UIADD3 UR4, -UR5, 0x100000, URZ ;  /* 0x0010000005047890 */ /* 0x000fc8000fffe13f */
[----:B------:R-:W-:Y:S02]  /*0230*/  USHF.L.U32 UR5, UR4, 0xb, URZ ;  /* 0x0000000b04057899 */ /* 0x000fe4000800063f */
[----:B------:R-:W-:Y:S01]  /*0240*/  USHF.L.U32 UR4, UR4, 0x1, URZ ;  /* 0x0000000104047899 */ /* 0x000fe2000800063f */
[----:B------:R-:W0:Y:S11]  /*0250*/  FENCE.VIEW.ASYNC.S ;  /* 0x00000000000073c6 */ /* 0x000e360000000000 */
[----:B0-----:R0:W1:Y:S01]  /*0260*/  SYNCS.EXCH.64 URZ, [UR8], UR4 ;  /* 0x00000004083f75b2 */ /* 0x0010620008000100 */
[----:B------:R0:W2:Y:S01]  /*0270*/  SYNCS.EXCH.64 URZ, [UR8+0x28], UR6 ;  /* 0x00002806083f75b2 */ /* 0x0000a20008000100 */
[----:B------:R0:W3:Y:S01]  /*0280*/  SYNCS.EXCH.64 URZ, [UR8+0x8], UR4 ;  /* 0x00000804083f75b2 */ /* 0x0000e20008000100 */
[----:B------:R0:W4:Y:S01]  /*0290*/  SYNCS.EXCH.64 URZ, [UR8+0x30], UR6 ;  /* 0x00003006083f75b2 */ /* 0x0001220008000100 */
[----:B------:R0:W0:Y:S01]  /*02a0*/  SYNCS.EXCH.64 URZ, [UR8+0x10], UR4 ;  /* 0x00001004083f75b2 */ /* 0x0000220008000100 */
[----:B------:R0:W0:Y:S01]  /*02b0*/  SYNCS.EXCH.64 URZ, [UR8+0x38], UR6 ;  /* 0x00003806083f75b2 */ /* 0x0000220008000100 */
[----:B------:R0:W0:Y:S01]  /*02c0*/  SYNCS.EXCH.64 URZ, [UR8+0x18], UR4 ;  /* 0x00001804083f75b2 */ /* 0x0000220008000100 */
[----:B------:R0:W0:Y:S01]  /*02d0*/  SYNCS.EXCH.64 URZ, [UR8+0x40], UR6 ;  /* 0x00004006083f75b2 */ /* 0x0000220008000100 */
[----:B------:R0:W0:Y:S01]  /*02e0*/  SYNCS.EXCH.64 URZ, [UR8+0x20], UR4 ;  /* 0x00002004083f75b2 */ /* 0x0000220008000100 */
[----:B------:R0:W0:Y:S01]  /*02f0*/  SYNCS.EXCH.64 URZ, [UR8+0x48], UR6 ;  /* 0x00004806083f75b2 */ /* 0x0000220008000100 */
[----:B------:R-:W-:Y:S01]  /*0300*/  NOP ;  /* 0x0000000000007918 */ /* 0x000fe20000000000 */
.L_x_2:
[----:B------:R-:W5:Y:S01]  /*0310*/  SHFL.IDX PT, R13, R2, RZ, 0x1f ;  /* 0x00001fff020d7589 */ /* 0x000f6200000e0000 */
[----:B------:R-:W1:Y:S01]  /*0320*/  S2UR UR12, SR_CTAID.X ;  /* 0x00000000000c79c3 */ /* 0x000e620000002500 */
[----:B------:R-:W-:Y:S02]  /*0330*/  LOP3.LUT R3, R3, 0xffffff80, RZ, 0xc0, !PT ;  /* 0xffffff8003037812 */ /* 0x000fe400078ec0ff */
[----:B------:R-:W-:Y:S01]  /*0340*/  ELECT P0, URZ, PT ;  /* 0x00000000003f782f */ /* 0x000fe20003800000 */
[----:B------:R2:W3:Y:S01]  /*0350*/  SHFL.IDX PT, R12, R2, RZ, 0x1f ;  /* 0x00001fff020c7589 */ /* 0x0004e200000e0000 */
[----:B------:R-:W-:Y:S01]  /*0360*/  ELECT P1, URZ, PT ;  /* 0x00000000003f782f */ /* 0x000fe20003820000 */
[----:B------:R-:W-:Y:S01]  /*0370*/  NOP ;  /* 0x0000000000007918 */ /* 0x000fe20000000000 */
[----:B------:R-:W-:Y:S01]  /*0380*/  IMAD.IADD R3, R4, 0x1, -R3 ;  /* 0x0000000104037824 */ /* 0x000fe200078e0a03 */
[----:B------:R-:W4:Y:S01]  /*0390*/  S2R R6, SR_CTAID.Y ;  /* 0x0000000000067919 */ /* 0x000f220000002600 */
[----:B0-----:R-:W-:Y:S01]  /*03a0*/  ULDC UR4, c[0x0][0x150] ;  /* 0x0000540000047ab9 */ /* 0x001fe20000000800 */
[----:B------:R-:W0:Y:S01]  /*03b0*/  LDC R14, c[0x0][0x144] ;  /* 0x00005100ff0e7b82 */ /* 0x000e220000000800 */
[----:B------:R-:W-:Y:S01]  /*03c0*/  UMOV UR11, 0x80 ;  /* 0x00000080000b7882 */ /* 0x000fe20000000000 */
[----:B------:R-:W-:Y:S01]  /*03d0*/  SHF.R.S32.HI R0, RZ, 0x1f, R3 ;  /* 0x0000001fff007819 */ /* 0x000fe20000011403 */
[----:B------:R-:W-:Y:S01]  /*03e0*/  NOP ;  /* 0x0000000000007918 */ /* 0x000fe20000000000 */
[C---:B------:R-:W-:Y:S01]  /*03f0*/  VIADD R35, R10.reuse, 0xffffffff ;  /* 0xffffffff0a237836 */ /* 0x040fe20000000000 */
[----:B------:R-:W-:Y:S01]  /*0400*/  ISETP.NE.AND P4, PT, R10, RZ, PT ;  /* 0x000000ff0a00720c */ /* 0x000fe20003f85270 */
[----:B------:R-:W-:Y:S01]  /*0410*/  IMAD.MOV.U32 R153, RZ, RZ, 0x1 ;  /* 0x00000001ff997424 */ /* 0x000fe200078e00ff */
[----:B------:R-:W-:Y:S01]  /*0420*/  LEA.HI R9, R0, R3, RZ, 0x3 ;  /* 0x0000000300097211 */ /* 0x000fe200078f18ff */
[----:B------:R-:W0:Y:S01]  /*0430*/  LDC R15, c[0x0][0x140] ;  /* 0x00005000ff0f7b82 */ /* 0x000e220000000800 */
[----:B------:R-:W-:-:S02]  /*0440*/  ISETP.GE.U32.AND P6, PT, R35, 0x2, PT ;  /* 0x000000022300780c */ /* 0x000fc40003fc6070 */
[--C-:B------:R-:W-:Y:S02]  /*0450*/  SHF.R.S32.HI R11, RZ, 0x3, R9.reuse ;  /* 0x00000003ff0b7819 */ /* 0x100fe40000011409 */
[----:B--2---:R-:W-:Y:S02]  /*0460*/  SHF.R.S32.HI R2, RZ, 0x1f, R9 ;  /* 0x0000001fff027819 */ /* 0x004fe40000011409 */
[----:B------:R-:W-:Y:S01]  /*0470*/  SHF.R.S32.HI R9, RZ, 0x1f, R8 ;  /* 0x0000001fff097819 */ /* 0x000fe20000011408 */
[----:B------:R-:W2:Y:S01]  /*0480*/  LDC R25, c[0x0][0x148] ;  /* 0x00005200ff197b82 */ /* 0x000ea20000000800 */
[----:B-----5:R-:W-:Y:S02]  /*0490*/  ISETP.NE.OR P0, PT, R13, RZ, !P0 ;  /* 0x000000ff0d00720c */ /* 0x020fe40004705670 */
[----:B-1----:R-:W-:Y:S02]  /*04a0*/  I2FP.F32.U32 R13, UR12 ;  /* 0x0000000c000d7c45 */ /* 0x002fe40008201000 */
[----:B------:R-:W-:-:S02]  /*04b0*/  LEA.HI R2, R2, R11, RZ, 0x2 ;  /* 0x0000000b02027211 */ /* 0x000fc400078f10ff */
[----:B------:R-:W-:Y:S01]  /*04c0*/  LEA.HI R9, R9, R8, RZ, 0x2 ;  /* 0x0000000809097211 */ /* 0x000fe200078f10ff */
[----:B------:R-:W-:Y:S01]  /*04d0*/  FMUL R13, R13, UR4 ;  /* 0x000000040d0d7c20 */ /* 0x000fe20008400000 */
[----:B---3--:R-:W-:Y:S01]  /*04e0*/  ISETP.NE.OR P1, PT, R12, RZ, !P1 ;  /* 0x000000ff0c00720c */ /* 0x008fe20004f25670 */
[----:B------:R-:W-:Y:S01]  /*04f0*/  ULDC UR4, c[0x0][0x154] ;  /* 0x0000550000047ab9 */ /* 0x000fe20000000800 */
[----:B------:R-:W-:Y:S02]  /*0500*/  LOP3.LUT R12, R2, 0xfffffffc, RZ, 0xc0, !PT ;  /* 0xfffffffc020c7812 */ /* 0x000fe400078ec0ff */
[----:B------:R-:W-:Y:S01]  /*0510*/  LOP3.LUT R9, R9, 0x3ffffffc, RZ, 0xc0, !PT ;  /* 0x3ffffffc09097812 */ /* 0x000fe200078ec0ff */
[----:B------:R-:W1:Y:S01]  /*0520*/  F2I.U32.TRUNC.NTZ R13, R13 ;  /* 0x0000000d000d7305 */ /* 0x000e62000020f000 */
[----:B------:R-:W-:Y:S01]  /*0530*/  SHF.R.S32.HI R2, RZ, 0x1f, R5 ;  /* 0x0000001fff027819 */ /* 0x000fe20000011405 */
[----:B------:R-:W-:Y:S01]  /*0540*/  IMAD.IADD R12, R11, 0x1, -R12 ;  /* 0x000000010b0c7824 */ /* 0x000fe200078e0a0c */
[----:B------:R-:W-:Y:S01]  /*0550*/  VOTEU.ALL UP1, P0 ;  /* 0x00000000003f7886 */ /* 0x000fe20000020000 */
[----:B------:R-:W-:Y:S01]  /*0560*/  IMAD.IADD R9, R8, 0x1, -R9 ;  /* 0x0000000108097824 */ /* 0x000fe200078e0a09 */
[----:B------:R-:W-:Y:S01]  /*0570*/  LEA.HI R2, R2, R5, RZ, 0x2 ;  /* 0x0000000502027211 */ /* 0x000fe200078f10ff */
[----:B------:R-:W-:Y:S01]  /*0580*/  VOTEU.ALL UP0, P0 ;  /* 0x00000000003f7886 */ /* 0x000fe20000000000 */
[----:B----4-:R-:W-:Y:S01]  /*0590*/  I2FP.F32.U32 R8, R6 ;  /* 0x0000000600087245 */ /* 0x010fe20000201000 */
[----:B------:R-:W-:Y:S01]  /*05a0*/  IMAD R9, R9, 0x4, R12 ;  /* 0x0000000409097824 */ /* 0x000fe200078e020c */
[----:B------:R-:W-:Y:S01]  /*05b0*/  LOP3.LUT R2, R2, 0xfffffffc, RZ, 0xc0, !PT ;  /* 0xfffffffc02027812 */ /* 0x000fe200078ec0ff */
[----:B------:R-:W-:Y:S01]  /*05c0*/  VOTEU.ALL UP2, P1 ;  /* 0x00000000003f7886 */ /* 0x000fe20000840000 */
[----:B------:R-:W3:Y:S01]  /*05d0*/  @!UP1 S2UR UR7, SR_CgaCtaId ;  /* 0x00000000000799c3 */ /* 0x000ee20000008800 */
[----:B------:R-:W-:Y:S01]  /*05e0*/  FMUL R8, R8, UR4 ;  /* 0x0000000408087c20 */ /* 0x000fe20008400000 */
[----:B------:R-:W-:Y:S01]  /*05f0*/  IMAD.SHL.U32 R152, R9, 0x4, RZ ;  /* 0x0000000409987824 */ /* 0x000fe200078e00ff */
[----:B------:R-:W-:Y:S01]  /*0600*/  UMOV UR4, 0x20 ;  /* 0x0000002000047882 */ /* 0x000fe20000000000 */
[----:B------:R-:W-:Y:S01]  /*0610*/  IMAD.IADD R5, R5, 0x1, -R2 ;  /* 0x0000000105057824 */ /* 0x000fe200078e0a02 */
[----:B------:R-:W-:Y:S01]  /*0620*/  LEA.HI R2, R9, R9, RZ, 0x1 ;  /* 0x0000000909027211 */ /* 0x000fe200078f08ff */
[----:B-1----:R-:W-:Y:S01]  /*0630*/  IMAD.MOV R13, RZ, RZ, -R13 ;  /* 0x000000ffff0d7224 */ /* 0x002fe200078e0a0d */
[----:B------:R-:W1:Y:S01]  /*0640*/  F2I.U32.TRUNC.NTZ R8, R8 ;  /* 0x0000000800087305 */ /* 0x000e62000020f000 */
[----:B------:R-:W4:Y:S01]  /*0650*/  @!UP2 S2UR UR10, SR_CgaCtaId ;  /* 0x00000000000aa9c3 */ /* 0x000f220000008800 */
[----:B------:R-:W-:Y:S01]  /*0660*/  LOP3.LUT R2, R2, 0xfffffffe, RZ, 0xc0, !PT ;  /* 0xfffffffe02027812 */ /* 0x000fe200078ec0ff */
[----:B0-----:R-:W-:Y:S01]  /*0670*/  IMAD R21, R14, R13, UR12 ;  /* 0x0000000c0e157e24 */ /* 0x001fe2000f8e020d */
[----:B------:R-:W-:Y:S01]  /*0680*/  @!UP1 UMOV UR6, 0x400 ;  /* 0x0000040000069882 */ /* 0x000fe20000000000 */
[----:B------:R-:W-:-:S04]  /*0690*/  @!UP1 UIADD3 UR4, -UR4, 0x100000, URZ ;  /* 0x0010000004049890 */ /* 0x000fc8000fffe13f */
[----:B------:R-:W-:Y:S02]  /*06a0*/  @!UP1 USHF.L.U32 UR5, UR4, 0xb, URZ ;  /* 0x0000000b04059899 */ /* 0x000fe4000800063f */
[----:B------:R-:W-:Y:S01]  /*06b0*/  @!UP1 USHF.L.U32 UR4, UR4, 0x1, URZ ;  /* 0x0000000104049899 */ /* 0x000fe2000800063f */
[C---:B------:R-:W-:Y:S01]  /*06c0*/  LOP3.LUT R152, R9.reuse, 0xc, R152, 0x78, !PT ;  /* 0x0000000c09987812 */ /* 0x040fe200078e7898 */
[----:B------:R-:W-:Y:S01]  /*06d0*/  IMAD.IADD R2, R9, 0x1, -R2 ;  /* 0x0000000109027824 */ /* 0x000fe200078e0a02 */
[----:B------:R-:W-:Y:S01]  /*06e0*/  @!UP2 UMOV UR9, 0x400 ;  /* 0x000004000009a882 */ /* 0x000fe20000000000 */
[----:B------:R-:W-:Y:S01]  /*06f0*/  VOTEU.ALL UP3, P1 ;  /* 0x00000000003f7886 */ /* 0x000fe20000860000 */
[----:B------:R-:W-:Y:S01]  /*0700*/  VOTEU.ALL UP4, P1 ;  /* 0x00000000003f7886 */ /* 0x000fe20000880000 */
[----:B------:R-:W-:Y:S01]  /*0710*/  VOTEU.ALL UP5, P1 ;  /* 0x00000000003f7886 */ /* 0x000fe200008a0000 */
[----:B------:R-:W-:Y:S01]  /*0720*/  ISETP.NE.AND P3, PT, R2, R21, PT ;  /* 0x000000150200720c */ /* 0x000fe20003f65270 */
[----:B------:R0:W0:Y:S01]  /*0730*/  SHFL.IDX PT, R14, R7, RZ, 0x1f ;  /* 0x00001fff070e7589 */ /* 0x00002200000e0000 */
[----:B------:R-:W-:Y:S01]  /*0740*/  ISETP.EQ.U32.AND P2, PT, R15, 0x1, PT ;  /* 0x000000010f00780c */ /* 0x000fe20003f42070 */
[----:B-1----:R-:W-:Y:S01]  /*0750*/  IMAD.MOV R20, RZ, RZ, -R8 ;  /* 0x000000ffff147224 */ /* 0x002fe200078e0a08 */
[----:B---3--:R-:W-:-:S02]  /*0760*/  @!UP1 ULEA UR8, UR7, UR6, 0x18 ;  /* 0x0000000607089291 */ /* 0x008fc4000f8ec03f */
[----:B------:R-:W-:-:S04]  /*0770*/  @!UP2 UIADD3 UR6, -UR11, 0x100000, URZ ;  /* 0x001000000b06a890 */ /* 0x000fc8000fffe13f */
[----:B------:R-:W-:Y:S02]  /*0780*/  @!UP2 USHF.L.U32 UR7, UR6, 0xb, URZ ;  /* 0x0000000b0607a899 */ /* 0x000fe4000800063f */
[----:B------:R-:W-:Y:S01]  /*0790*/  @!UP2 USHF.L.U32 UR6, UR6, 0x1, URZ ;  /* 0x000000010606a899 */ /* 0x000fe2000800063f */
[----:B--2---:R-:W-:Y:S01]  /*07a0*/  IMAD R9, R25, R20, R6 ;  /* 0x0000001419097224 */ /* 0x004fe200078e0206 */
[----:B------:R-:W-:Y:S01]  /*07b0*/  VOTEU.ALL UP1, P0 ;  /* 0x00000000003f7886 */ /* 0x000fe20000020000 */
[----:B------:R-:W-:Y:S01]  /*07c0*/  LOP3.LUT P0, RZ, R3, 0x7, RZ, 0xc0, !PT ;  /* 0x0000000703ff7812 */ /* 0x000fe2000780c0ff */
[----:B----4-:R-:W-:Y:S01]  /*07d0*/  @!UP2 ULEA UR9, UR10, UR9, 0x18 ;  /* 0x000000090a09a291 */ /* 0x010fe2000f8ec03f */
[----:B------:R-:W-:Y:S01]  /*07e0*/  @P3 LEA.HI R2, R152, R152, RZ, 0x1 ;  /* 0x0000009898023211 */ /* 0x000fe200078f08ff */
[----:B------:R-:W-:Y:S01]  /*07f0*/  VOTEU.ALL UP2, P1 ;  /* 0x00000000003f7886 */ /* 0x000fe20000840000 */
[----:B------:R-:W-:Y:S01]  /*0800*/  ISETP.NE.AND P1, PT, R5, 0x3, PT ;  /* 0x000000030500780c */ /* 0x000fe20003f25270 */
[----:B------:R-:W1:Y:S02]  /*0810*/  FENCE.VIEW.ASYNC.S ;  /* 0x00000000000073c6 */ /* 0x000e640000000000 */
[----:B-1----:R1:W2:Y:S01]  /*0820*/  @!UP0 SYNCS.EXCH.64 URZ, [UR8+0x80], UR4 ;  /* 0x00008004083f85b2 */ /* 0x0022a20008000100 */
[----:B------:R-:W-:-:S02]  /*0830*/  @P3 SHF.R.S32.HI R2, RZ, 0x1, R2 ;  /* 0x00000001ff023819 */ /* 0x000fc40000011402 */
[----:B------:R-:W-:Y:S02]  /*0840*/  ISETP.EQ.OR P1, PT, R5, RZ, !P1 ;  /* 0x000000ff0500720c */ /* 0x000fe40004f22670 */
[----:B------:R-:W-:Y:S02]  /*0850*/  @P3 ISETP.NE.AND P5, PT, R2, R9, PT ;  /* 0x000000090200320c */ /* 0x000fe40003fa5270 */
[----:B------:R-:W-:Y:S02]  /*0860*/  ISETP.LT.U32.AND P0, PT, R152, 0x2, !P0 ;  /* 0x000000029800780c */ /* 0x000fe40004701070 */
[----:B------:R-:W-:Y:S02]  /*0870*/  ISETP.EQ.AND P1, PT, R10, RZ, P1 ;  /* 0x000000ff0a00720c */ /* 0x000fe40000f22270 */
[----:B------:R-:W-:Y:S02]  /*0880*/  SEL R2, RZ, 0x1, !P0 ;  /* 0x00000001ff027807 */ /* 0x000fe40004000000 */
[----:B------:R-:W-:-:S02]  /*0890*/  @P3 SEL R153, RZ, 0x1, P5 ;  /* 0x00000001ff993807 */ /* 0x000fc40002800000 */
[----:B------:R-:W-:Y:S01]  /*08a0*/  SEL R16, RZ, 0x1, !P1 ;  /* 0x00000001ff107807 */ /* 0x000fe20004800000 */
[----:B------:R1:W3:Y:S01]  /*08b0*/  @!UP1 SYNCS.EXCH.64 URZ, [UR8+0x88], UR4 ;  /* 0x00008804083f95b2 */ /* 0x0002e20008000100 */
[----:B------:R-:W-:Y:S01]  /*08c0*/  NOP ;  /* 0x0000000000007918 */ /* 0x000fe20000000000 */
[----:B------:R-:W-:Y:S02]  /*08d0*/  LOP3.LUT R153, R153, R2, RZ, 0xc0, !PT ;  /* 0x0000000299997212 */ /* 0x000fe400078ec0ff */
[----:B------:R-:W-:Y:S01]  /*08e0*/  SEL R16, R16, 0x2, P6 ;  /* 0x0000000210107807 */ /* 0x000fe20003000000 */
[----:B------:R1:W4:Y:S01]  /*08f0*/  @!UP2 SYNCS.EXCH.64 URZ, [UR9+0x60], UR6 ;  /* 0x00006006093fa5b2 */ /* 0x0003220008000100 */
[----:B------:R1:W0:Y:S01]  /*0900*/  @!UP3 SYNCS.EXCH.64 URZ, [UR9+0x68], UR6 ;  /* 0x00006806093fb5b2 */ /* 0x0002220008000100 */
[----:B------:R1:W0:Y:S01]  /*0910*/  @!UP4 SYNCS.EXCH.64 URZ, [UR9+0x70], UR6 ;  /* 0x00007006093fc5b2 */ /* 0x0002220008000100 */
[----:B------:R1:W0:Y:S01]  /*0920*/  @!UP5 SYNCS.EXCH.64 URZ, [UR9+0x78], UR6 ;  /* 0x00007806093fd5b2 */ /* 0x0002220008000100 */
[----:B------:R-:W-:Y:S01]  /*0930*/  NOP ;  /* 0x0000000000007918 */ /* 0x000fe20000000000 */
[----:B-12---:R-:W-:Y:S05]  /*0940*/  @!P2 BRA `(.L_x_3) ;  /* 0x000000000008a947 */ /* 0x006fea0003800000 */
[----:B0--34-:R-:W-:Y:S01]  /*0950*/  UCGABAR_ARV ;  /* 0x00000000000079c7 */ /* 0x019fe20008000000 */
[----:B------:R-:W-:Y:S05]  /*0960*/  BRA `(.L_x_4) ;  /* 0x0000000000047947 */ /* 0x000fea0003800000 */
.L_x_3:
[----:B0--34-:R-:W-:Y:S01]  /*0970*/  NOP ;  /* 0x0000000000007918 */ /* 0x019fe20000000000 */
.L_x_4:
[----:B------:R-:W-:Y:S01]  /*0980*/  ULDC.64 UR4, c[0x0][0x598] ;  /* 0x0001660000047ab9 */ /* 0x000fe20000000a00 */
[----:B------:R-:W-:Y:S01]  /*0990*/  ULDC.64 UR38, c[0x0][0x208] ;  /* 0x0000820000267ab9 */ /* 0x000fe20000000a00 */
[----:B------:R-:W-:-:S04]  /*09a0*/  ISETP.NE.U32.AND P0, PT, RZ, UR4, PT ;  /* 0x00000004ff007c0c */ /* 0x000fc8000bf05070 */
[----:B------:R-:W-:-:S13]  /*09b0*/  ISETP.NE.AND.EX P0, PT, RZ, UR5, PT, P0 ;  /* 0x00000005ff007c0c */ /* 0x000fda000bf05300 */
[----:B------:R-:W-:Y:S05]  /*09c0*/  @!P0 BRA `(.L_x_5) ;  /* 0x00000000001c8947 */ /* 0x000fea0003800000 */
[----:B------:R-:W0:Y:S02]  /*09d0*/  LDC.64 R8, c[0x0][0x598] ;  /* 0x00016600ff087b82 */ /* 0x000e240000000a00 */
[----:B0-----:R-:W2:Y:S02]  /*09e0*/  LDG.E.64 R8, desc[UR38][R8.64] ;  /* 0x0000002608087981 */ /* 0x001ea4000c1e1b00 */
[----:B--2---:R-:W-:-:S04]  /*09f0*/  ISETP.NE.U32.AND P0, PT, R8, RZ, PT ;  /* 0x000000ff0800720c */ /* 0x004fc80003f05070 */
[----:B------:R-:W-:-:S13]  /*0a00*/  ISETP.NE.AND.EX P0, PT, R9, RZ, PT, P0 ;  /* 0x000000ff0900720c */ /* 0x000fda0003f05300 */
[----:B------:R-:W-:Y:S05]  /*0a10*/  @!P0 BRA `(.L_x_5) ;  /* 0x0000000000088947 */ /* 0x000fea0003800000 */
[----:B------:R0:W5:Y:S01]  /*0a20*/  LD.E R154, desc[UR38][R8.64] ;  /* 0x00000026089a7980 */ /* 0x000162000c101900 */
[----:B------:R-:W-:Y:S05]  /*0a30*/  BRA `(.L_x_6) ;  /* 0x0000000000247947 */ /* 0x000fea0003800000 */
.L_x_5:
[----:B------:R-:W-:Y:S02]  /*0a40*/  ULDC.64 UR4, c[0x0][0x588] ;  /* 0x0001620000047ab9 */ /* 0x000fe40000000a00 */
[----:B------:R-:W-:-:S04]  /*0a50*/  ISETP.NE.U32.AND P0, PT, RZ, UR4, PT ;  /* 0x00000004ff007c0c */ /* 0x000fc8000bf05070 */
[----:B------:R-:W-:-:S13]  /*0a60*/  ISETP.NE.AND.EX P0, PT, RZ, UR5, PT, P0 ;  /* 0x00000005ff007c0c */ /* 0x000fda000bf05300 */
[----:B------:R-:W-:Y:S05]  /*0a70*/  @!P0 BRA `(.L_x_7) ;  /* 0x00000000000c8947 */ /* 0x000fea0003800000 */
[----:B------:R-:W0:Y:S02]  /*0a80*/  LDC.64 R154, c[0x0][0x588] ;  /* 0x00016200ff9a7b82 */ /* 0x000e240000000a00 */
[----:B0-----:R1:W5:Y:S01]  /*0a90*/  LDG.E R154, desc[UR38][R154.64] ;  /* 0x000000269a9a7981 */ /* 0x001362000c1e1900 */
[----:B------:R-:W-:Y:S05]  /*0aa0*/  BRA `(.L_x_6) ;  /* 0x0000000000087947 */ /* 0x000fea0003800000 */
.L_x_7:
[----:B------:R-:W-:Y:S02]  /*0ab0*/  ULDC UR4, c[0x0][0x580] ;  /* 0x0001600000047ab9 */ /* 0x000fe40000000800 */
[----:B------:R-:W-:-:S07]  /*0ac0*/  IMAD.U32 R154, RZ, RZ, UR4 ;  /* 0x00000004ff9a7e24 */ /* 0x000fce000f8e00ff */
.L_x_6:
[----:B------:R-:W-:Y:S02]  /*0ad0*/  ULDC.64 UR4, c[0x0][0x5a0] ;  /* 0x0001680000047ab9 */ /* 0x000fe40000000a00 */
[----:B------:R-:W-:-:S04]  /*0ae0*/  ISETP.NE.U32.AND P0, PT, RZ, UR4, PT ;  /* 0x00000004ff007c0c */ /* 0x000fc8000bf05070 */
[----:B------:R-:W-:-:S13]  /*0af0*/  ISETP.NE.AND.EX P0, PT, RZ, UR5, PT, P0 ;  /* 0x00000005ff007c0c */ /* 0x000fda000bf05300 */
[----:B------:R-:W-:Y:S05]  /*0b00*/  @!P0 BRA `(.L_x_8) ;  /* 0x00000000001c8947 */ /* 0x000fea0003800000 */
[----:B0-----:R-:W0:Y:S02]  /*0b10*/  LDC.64 R8, c[0x0][0x5a0] ;  /* 0x00016800ff087b82 */ /* 0x001e240000000a00 */
[----:B0-----:R-:W2:Y:S02]  /*0b20*/  LDG.E.64 R8, desc[UR38][R8.64] ;  /* 0x0000002608087981 */ /* 0x001ea4000c1e1b00 */
[----:B--2---:R-:W-:-:S04]  /*0b30*/  ISETP.NE.U32.AND P0, PT, R8, RZ, PT ;  /* 0x000000ff0800720c */ /* 0x004fc80003f05070 */
[----:B------:R-:W-:-:S13]  /*0b40*/  ISETP.NE.AND.EX P0, PT, R9, RZ, PT, P0 ;  /* 0x000000ff0900720c */ /* 0x000fda0003f05300 */
[----:B------:R-:W-:Y:S05]  /*0b50*/  @!P0 BRA `(.L_x_8) ;  /* 0x0000000000088947 */ /* 0x000fea0003800000 */
[----:B-1----:R0:W5:Y:S01]  /*0b60*/  LD.E R155, desc[UR38][R8.64] ;  /* 0x00000026089b7980 */ /* 0x002162000c101900 */
[----:B------:R-:W-:Y:S05]  /*0b70*/  BRA `(.L_x_9) ;  /* 0x0000000000247947 */ /* 0x000fea0003800000 */
.L_x_8:
[----:B------:R-:W-:Y:S02]  /*0b80*/  ULDC.64 UR4, c[0x0][0x590] ;  /* 0x0001640000047ab9 */ /* 0x000fe40000000a00 */
[----:B------:R-:W-:-:S04]  /*0b90*/  ISETP.NE.U32.AND P0, PT, RZ, UR4, PT ;  /* 0x00000004ff007c0c */ /* 0x000fc8000bf05070 */
[----:B------:R-:W-:-:S13]  /*0ba0*/  ISETP.NE.AND.EX P0, PT, RZ, UR5, PT, P0 ;  /* 0x00000005ff007c0c */ /* 0x000fda000bf05300 */
[----:B------:R-:W-:Y:S05]  /*0bb0*/  @!P0 BRA `(.L_x_10) ;  /* 0x00000000000c8947 */ /* 0x000fea0003800000 */
[----:B0-----:R-:W1:Y:S02]  /*0bc0*/  LDC.64 R8, c[0x0][0x590] ;  /* 0x00016400ff087b82 */ /* 0x001e640000000a00 */
[----:B-1----:R1:W5:Y:S01]  /*0bd0*/  LDG.E R155, desc[UR38][R8.64] ;  /* 0x00000026089b7981 */ /* 0x002362000c1e1900 */
[----:B------:R-:W-:Y:S05]  /*0be0*/  BRA `(.L_x_9) ;  /* 0x0000000000087947 */ /* 0x000fea0003800000 */
.L_x_10:
[----:B------:R-:W-:Y:S02]  /*0bf0*/  ULDC UR4, c[0x0][0x584] ;  /* 0x0001610000047ab9 */ /* 0x000fe40000000800 */
[----:B-1----:R-:W-:-:S07]  /*0c00*/  IMAD.U32 R155, RZ, RZ, UR4 ;  /* 0x00000004ff9b7e24 */ /* 0x002fce000f8e00ff */
.L_x_9:
[----:B------:R-:W2:Y:S01]  /*0c10*/  LDC R2, c[0x0][0x65c] ;  /* 0x00019700ff027b82 */ /* 0x000ea20000000800 */
[----:B------:R-:W-:Y:S01]  /*0c20*/  ULDC UR6, c[0x0][0x28c] ;  /* 0x0000a30000067ab9 */ /* 0x000fe20000000800 */
[----:B------:R-:W-:Y:S01]  /*0c30*/  ISETP.NE.AND P0, PT, R10, 0x2, PT ;  /* 0x000000020a00780c */ /* 0x000fe20003f05270 */
[----:B------:R-:W-:Y:S01]  /*0c40*/  UIADD3 UR6, UR6, 0x7f, URZ ;  /* 0x0000007f06067890 */ /* 0x000fe2000fffe03f */
[----:B01----:R-:W-:Y:S01]  /*0c50*/  IMAD.U32 R8, RZ, RZ, UR12 ;  /* 0x0000000cff087e24 */ /* 0x003fe2000f8e00ff */
[----:B------:R-:W-:Y:S01]  /*0c60*/  UMOV UR36, URZ ;  /* 0x0000003f00247c82 */ /* 0x000fe20008000000 */
[----:B------:R-:W-:Y:S01]  /*0c70*/  IMAD.MOV.U32 R9, RZ, RZ, RZ ;  /* 0x000000ffff097224 */ /* 0x000fe200078e00ff */
[----:B------:R-:W-:Y:S01]  /*0c80*/  USHF.R.S32.HI UR7, URZ, 0x1f, UR6 ;  /* 0x0000001f3f077899 */ /* 0x000fe20008011406 */
[----:B------:R-:W-:Y:S01]  /*0c90*/  UMOV UR40, URZ ;  /* 0x0000003f00287c82 */ /* 0x000fe20008000000 */
[----:B------:R-:W-:Y:S02]  /*0ca0*/  ULDC.64 UR8, c[0x0][0x650] ;  /* 0x0001940000087ab9 */ /* 0x000fe40000000a00 */
[----:B------:R-:W-:-:S04]  /*0cb0*/  ULEA.HI UR7, UR7, UR6, URZ, 0x7 ;  /* 0x0000000607077291 */ /* 0x000fc8000f8f383f */
[----:B------:R-:W-:Y:S01]  /*0cc0*/  USHF.R.S32.HI UR37, URZ, 0x7, UR7 ;  /* 0x000000073f257899 */ /* 0x000fe20008011407 */
[----:B--2---:R-:W-:-:S13]  /*0cd0*/  ISETP.NE.AND P1, PT, R2, 0x1, PT ;  /* 0x000000010200780c */ /* 0x004fda0003f25270 */
[----:B------:R-:W0:Y:S01]  /*0ce0*/  @P1 LDC R19, c[0x0][0x10] ;  /* 0x00000400ff131b82 */ /* 0x000e220000000800 */
[----:B------:R-:W-:Y:S02]  /*0cf0*/  @P1 IMAD.MOV.U32 R7, RZ, RZ, RZ ;  /* 0x000000ffff071224 */ /* 0x000fe400078e00ff */
[----:B------:R-:W-:-:S05]  /*0d00*/  @P1 IMAD.MOV.U32 R17, RZ, RZ, RZ ;  /* 0x000000ffff111224 */ /* 0x000fca00078e00ff */
[----:B------:R-:W1:Y:S01]  /*0d10*/  @!P1 LDC R11, c[0x0][0xc] ;  /* 0x00000300ff0b9b82 */ /* 0x000e620000000800 */
[----:B------:R-:W-:Y:S01]  /*0d20*/  ULDC UR4, c[0x0][0xc] ;  /* 0x0000030000047ab9 */ /* 0x000fe20000000800 */
[----:B------:R-:W-:Y:S02]  /*0d30*/  ULDC UR5, c[0x0][0x10] ;  /* 0x0000040000057ab9 */ /* 0x000fe40000000800 */
[----:B------:R-:W-:-:S04]  /*0d40*/  UIMAD.WIDE.U32 UR4, UR4, UR5, URZ ;  /* 0x00000005040472a5 */ /* 0x000fc8000f8e003f */
[----:B------:R-:W2:Y:S01]  /*0d50*/  LDC R2, c[0x0][0x14] ;  /* 0x00000500ff027b82 */ /* 0x000ea20000000800 */
[----:B0-----:R-:W-:-:S04]  /*0d60*/  @P1 IMAD.WIDE.U32 R18, R19, UR12, R6 ;  /* 0x0000000c13121c25 */ /* 0x001fc8000f8e0006 */
[----:B------:R-:W-:Y:S02]  /*0d70*/  @P1 IMAD.IADD R17, R19, 0x1, R17 ;  /* 0x0000000113111824 */ /* 0x000fe400078e0211 */
[----:B-1----:R-:W-:-:S04]  /*0d80*/  @!P1 IMAD.WIDE.U32 R8, R6, R11, R8 ;  /* 0x0000000b06089225 */ /* 0x002fc800078e0008 */
[----:B------:R-:W-:Y:S02]  /*0d90*/  @!P1 IMAD.MOV.U32 R18, RZ, RZ, R8 ;  /* 0x000000ffff129224 */ /* 0x000fe400078e0008 */
[----:B------:R-:W-:Y:S02]  /*0da0*/  @!P1 IMAD.MOV.U32 R17, RZ, RZ, R9 ;  /* 0x000000ffff119224 */ /* 0x000fe400078e0009 */
[----:B--2---:R-:W-:-:S04]  /*0db0*/  IMAD.WIDE.U32 R12, R2, UR4, RZ ;  /* 0x00000004020c7c25 */ /* 0x004fc8000f8e00ff */
[----:B------:R-:W-:Y:S01]  /*0dc0*/  IMAD R23, R2, UR5, RZ ;  /* 0x0000000502177c24 */ /* 0x000fe2000f8e02ff */
[----:B------:R0:W-:Y:S03]  /*0dd0*/  STL.64 [R1], R12 ;  /* 0x0000000c01007387 */ /* 0x0001e60000100a00 */
[----:B------:R-:W-:Y:S01]  /*0de0*/  IMAD.IADD R23, R13, 0x1, R23 ;  /* 0x000000010d177824 */ /* 0x000fe200078e0217 */
[----:B------:R-:W-:Y:S06]  /*0df0*/  @P0 BRA `(.L_x_11) ;  /* 0x0000000000200947 */ /* 0x000fec0003800000 */
[----:B------:R-:W-:Y:S01]  /*0e00*/  UISETP.GE.U32.AND UP0, UPT, UR37, 0x5, UPT ;  /* 0x000000052500788c */ /* 0x000fe2000bf06070 */
[----:B------:R-:W-:Y:S01]  /*0e10*/  IADD3 R18, P0, R18, R12, RZ ;  /* 0x0000000c12127210 */ /* 0x000fe20007f1e0ff */
[----:B------:R-:W-:Y:S01]  /*0e20*/  UIMAD.WIDE.U32 UR4, UR37, -0x33333333, URZ ;  /* 0xcccccccd250478a5 */ /* 0x000fe2000f8e003f */
[----:B------:R-:W-:-:S03]  /*0e30*/  UMOV UR40, URZ ;  /* 0x0000003f00287c82 */ /* 0x000fc60008000000 */
[----:B------:R-:W-:Y:S01]  /*0e40*/  USHF.R.U32.HI UR4, URZ, 0x2, UR5 ;  /* 0x000000023f047899 */ /* 0x000fe20008011605 */
[----:B------:R-:W-:-:S03]  /*0e50*/  IMAD.X R17, R23, 0x1, R17, P0 ;  /* 0x0000000117117824 */ /* 0x000fc600000e0611 */
[----:B------:R-:W-:Y:S02]  /*0e60*/  UIMAD UR36, UR4, -0x5, UR37 ;  /* 0xfffffffb042478a4 */ /* 0x000fe4000f8e0225 */
[----:B------:R-:W-:-:S12]  /*0e70*/  @UP0 ULOP3.LUT UR40, UR4, 0x1, URZ, 0xc0, !UPT ;  /* 0x0000000104280892 */ /* 0x000fd8000f8ec03f */
.L_x_11:
[----:B------:R-:W-:Y:S01]  /*0e80*/  ISETP.GE.U32.AND P0, PT, R18, UR8, PT ;  /* 0x0000000812007c0c */ /* 0x000fe2000bf06070 */
[----:B------:R-:W-:Y:S01]  /*0e90*/  IMAD.MOV.U32 R19, RZ, RZ, -0x1 ;  /* 0xffffffffff137424 */ /* 0x000fe200078e00ff */
[----:B------:R-:W-:Y:S01]  /*0ea0*/  PRMT R8, RZ, 0x7610, R8 ;  /* 0x00007610ff087816 */ /* 0x000fe20000000008 */
[----:B------:R-:W-:Y:S01]  /*0eb0*/  IMAD.MOV.U32 R22, RZ, RZ, -0x1 ;  /* 0xffffffffff167424 */ /* 0x000fe200078e00ff */
[----:B------:R-:W-:Y:S01]  /*0ec0*/  ISETP.GE.U32.AND.EX P0, PT, R17, UR9, PT, P0 ;  /* 0x0000000911007c0c */ /* 0x000fe2000bf06100 */
[----:B------:R-:W-:-:S12]  /*0ed0*/  IMAD.MOV.U32 R2, RZ, RZ, -0x1 ;  /* 0xffffffffff027424 */ /* 0x000fd800078e00ff */
[----:B------:R-:W-:Y:S05]  /*0ee0*/  @P0 BRA `(.L_x_12) ;  /* 0x00000004002c0947 */ /* 0x000fea0003800000 */
[----:B------:R-:W1:Y:S01]  /*0ef0*/  LDC.64 R26, c[0x0][0x628] ;  /* 0x00018a00ff1a7b82 */ /* 0x000e620000000a00 */
[----:B------:R-:W-:Y:S02]  /*0f00*/  IMAD.MOV.U32 R8, RZ, RZ, R18 ;  /* 0x000000ffff087224 */ /* 0x000fe400078e0012 */
[----:B------:R-:W-:-:S05]  /*0f10*/  IMAD.MOV.U32 R9, RZ, RZ, R17 ;  /* 0x000000ffff097224 */ /* 0x000fca00078e0011 */
[----:B------:R-:W2:Y:S08]  /*0f20*/  LDC R2, c[0x0][0x630] ;  /* 0x00018c00ff027b82 */ /* 0x000eb00000000800 */
[----:B------:R-:W3:Y:S01]  /*0f30*/  LDC.64 R28, c[0x0][0x620] ;  /* 0x00018800ff1c7b82 */ /* 0x000ee20000000a00 */
[----:B-1----:R-:W-:-:S04]  /*0f40*/  ISETP.NE.U32.AND P0, PT, R26, RZ, PT ;  /* 0x000000ff1a00720c */ /* 0x002fc80003f05070 */
[----:B------:R-:W-:-:S13]  /*0f50*/  ISETP.NE.AND.EX P0, PT, R27, RZ, PT, P0 ;  /* 0x000000ff1b00720c */ /* 0x000fda0003f05300 */
[----:B--23--:R-:W-:Y:S05]  /*0f60*/  @!P0 BRA `(.L_x_13) ;  /* 0x0000000000288947 */ /* 0x00cfea0003800000 */
[----:B0-----:R-:W0:Y:S02]  /*0f70*/  LDC R13, c[0x0][0x634] ;  /* 0x00018d00ff0d7b82 */ /* 0x001e240000000800 */
[----:B0-----:R-:W-:-:S05]  /*0f80*/  IADD3 R13, P0, R18, R13, RZ ;  /* 0x0000000d120d7210 */ /* 0x001fca0007f1e0ff */
[----:B------:R-:W-:-:S04]  /*0f90*/  IMAD.X R15, RZ, RZ, R17, P0 ;  /* 0x000000ffff0f7224 */ /* 0x000fc800000e0611 */
[----:B------:R-:W-:-:S04]  /*0fa0*/  IMAD.WIDE.U32 R8, R15, R26, RZ ;  /* 0x0000001a0f087225 */ /* 0x000fc800078e00ff */
[----:B------:R-:W-:-:S04]  /*0fb0*/  IMAD.WIDE.U32 R10, P0, R13, R27, R8 ;  /* 0x0000001b0d0a7225 */ /* 0x000fc80007800008 */
[----:B------:R-:W-:-:S04]  /*0fc0*/  IMAD.WIDE.U32 R8, R13, R26, RZ ;  /* 0x0000001a0d087225 */ /* 0x000fc800078e00ff */
[----:B------:R-:W-:Y:S01]  /*0fd0*/  IMAD.X R13, RZ, RZ, RZ, P0 ;  /* 0x000000ffff0d7224 */ /* 0x000fe200000e06ff */
[----:B------:R-:W-:Y:S01]  /*0fe0*/  IADD3 RZ, P0, R9, R10, RZ ;  /* 0x0000000a09ff7210 */ /* 0x000fe20007f1e0ff */
[----:B------:R-:W-:-:S04]  /*0ff0*/  IMAD.MOV.U32 R12, RZ, RZ, R11 ;  /* 0x000000ffff0c7224 */ /* 0x000fc800078e000b */
[----:B------:R-:W-:-:S08]  /*1000*/  IMAD.WIDE.U32.X R8, R15, R27, R12, P0 ;  /* 0x0000001b0f087225 */ /* 0x000fd000000e040c */
.L_x_13:
[----:B------:R-:W1:Y:S01]  /*1010*/  LDC.64 R32, c[0x0][0x640] ;  /* 0x00019000ff207b82 */ /* 0x000e620000000a00 */
[-C--:B------:R-:W-:Y:S01]  /*1020*/  SHF.R.U64 R30, R8, R2.reuse, R9 ;  /* 0x00000002081e7219 */ /* 0x080fe20000001209 */
[----:B------:R-:W-:Y:S01]  /*1030*/  IMAD.MOV.U32 R19, RZ, RZ, R17 ;  /* 0x000000ffff137224 */ /* 0x000fe200078e0011 */
[----:B------:R-:W-:Y:S01]  /*1040*/  SHF.R.U32.HI R2, RZ, R2, R9 ;  /* 0x00000002ff027219 */ /* 0x000fe20000011609 */
[----:B------:R-:W-:Y:S01]  /*1050*/  IMAD.MOV.U32 R26, RZ, RZ, 0x1 ;  /* 0x00000001ff1a7424 */ /* 0x000fe200078e00ff */
[----:B------:R-:W-:-:S03]  /*1060*/  IADD3 R11, P0, RZ, -R30, RZ ;  /* 0x8000001eff0b7210 */ /* 0x000fc60007f1e0ff */
[----:B------:R-:W2:Y:S02]  /*1070*/  LDC R10, c[0x0][0x618] ;  /* 0x00018600ff0a7b82 */ /* 0x000ea40000000800 */
[----:B------:R-:W-:-:S04]  /*1080*/  IMAD.X R9, RZ, RZ, ~R2, P0 ;  /* 0x000000ffff097224 */ /* 0x000fc800000e0e02 */
[-C--:B------:R-:W-:Y:S02]  /*1090*/  IMAD R2, R9, R28.reuse, RZ ;  /* 0x0000001c09027224 */ /* 0x080fe400078e02ff */
[----:B0-----:R-:W0:Y:S01]  /*10a0*/  LDC R13, c[0x0][0x608] ;  /* 0x00018200ff0d7b82 */ /* 0x001e220000000800 */
[----:B------:R-:W-:-:S04]  /*10b0*/  IMAD.WIDE.U32 R8, R11, R28, R18 ;  /* 0x0000001c0b087225 */ /* 0x000fc800078e0012 */
[----:B------:R-:W-:Y:S02]  /*10c0*/  IMAD R11, R11, R29, R2 ;  /* 0x0000001d0b0b7224 */ /* 0x000fe400078e0202 */
[----:B------:R-:W-:Y:S01]  /*10d0*/  IMAD.MOV.U32 R2, RZ, RZ, -0x1 ;  /* 0xffffffffff027424 */ /* 0x000fe200078e00ff */
[----:B------:R-:W3:Y:S01]  /*10e0*/  LDC R31, c[0x0][0x658] ;  /* 0x00019600ff1f7b82 */ /* 0x000ee20000000800 */
[----:B------:R-:W-:Y:S01]  /*10f0*/  IMAD.IADD R9, R9, 0x1, R11 ;  /* 0x0000000109097824 */ /* 0x000fe200078e020b */
[----:B-1----:R-:W-:-:S04]  /*1100*/  ISETP.NE.U32.AND P0, PT, R32, RZ, PT ;  /* 0x000000ff2000720c */ /* 0x002fc80003f05070 */
[----:B------:R-:W-:Y:S02]  /*1110*/  ISETP.NE.AND.EX P0, PT, R33, RZ, PT, P0 ;  /* 0x000000ff2100720c */ /* 0x000fe40003f05300 */
[----:B------:R-:W1:Y:S01]  /*1120*/  LDC R29, c[0x0][0x600] ;  /* 0x00018000ff1d7b82 */ /* 0x000e620000000800 */
[-CC-:B--2---:R-:W-:Y:S02]  /*1130*/  SHF.R.U64 R27, R8, R10.reuse, R9.reuse ;  /* 0x0000000a081b7219 */ /* 0x184fe40000001209 */
[----:B------:R-:W-:-:S05]  /*1140*/  SHF.R.U32.HI R8, RZ, R10, R9 ;  /* 0x0000000aff087219 */ /* 0x000fca0000011609 */
[----:B------:R-:W2:Y:S01]  /*1150*/  LDC R22, c[0x0][0x648] ;  /* 0x00019200ff167b82 */ /* 0x000ea20000000800 */
[-CC-:B0-----:R-:W-:Y:S02]  /*1160*/  SHF.R.U64 R34, R27, R13.reuse, R8.reuse ;  /* 0x0000000d1b227219 */ /* 0x181fe40000001208 */
[----:B------:R-:W-:-:S05]  /*1170*/  SHF.R.U32.HI R8, RZ, R13, R8 ;  /* 0x0000000dff087219 */ /* 0x000fca0000011608 */
[----:B------:R-:W0:Y:S01]  /*1180*/  LDC R24, c[0x0][0x638] ;  /* 0x00018e00ff187b82 */ /* 0x000e220000000800 */
[-CC-:B---3--:R-:W-:Y:S02]  /*1190*/  SHF.R.U64 R36, R34, R31.reuse, R8.reuse ;  /* 0x0000001f22247219 */ /* 0x188fe40000001208 */
[-C--:B------:R-:W-:Y:S02]  /*11a0*/  SHF.L.U32 R2, R2, R31.reuse, RZ ;  /* 0x0000001f02027219 */ /* 0x080fe400000006ff */
[----:B------:R-:W-:Y:S01]  /*11b0*/  SHF.R.U32.HI R9, RZ, R31, R8 ;  /* 0x0000001fff097219 */ /* 0x000fe20000011608 */
[----:B------:R-:W-:Y:S01]  /*11c0*/  IMAD.MOV.U32 R8, RZ, RZ, R36 ;  /* 0x000000ffff087224 */ /* 0x000fe200078e0024 */
[----:B------:R-:W-:Y:S01]  /*11d0*/  LOP3.LUT R15, RZ, R2, RZ, 0x33, !PT ;  /* 0x00000002ff0f7212 */ /* 0x000fe200078e33ff */
[----:B------:R-:W3:Y:S01]  /*11e0*/  LDC R28, c[0x0][0x610] ;  /* 0x00018400ff1c7b82 */ /* 0x000ee20000000800 */
[----:B------:R-:W-:Y:S05]  /*11f0*/  @!P0 BRA `(.L_x_14) ;  /* 0x0000000000288947 */ /* 0x000fea0003800000 */
[----:B------:R-:W4:Y:S02]  /*1200*/  LDC R13, c[0x0][0x64c] ;  /* 0x00019300ff0d7b82 */ /* 0x000f240000000800 */
[----:B----4-:R-:W-:-:S05]  /*1210*/  IADD3 R13, P0, R36, R13, RZ ;  /* 0x0000000d240d7210 */ /* 0x010fca0007f1e0ff */
        /* <DEDUP_REMOVED lines=8> */
.L_x_14:
[----:B--2---:R-:W-:Y:S01]  /*12a0*/  SHF.R.U64 R7, R8, R22, R9 ;  /* 0x0000001608077219 */ /* 0x004fe20000001209 */
[----:B-1----:R-:W-:Y:S01]  /*12b0*/  VIADD R8, R29, 0xffffffff ;  /* 0xffffffff1d087836 */ /* 0x002fe20000000000 */
[----:B------:R-:W-:Y:S01]  /*12c0*/  SHF.L.U32 R2, R26, R31, RZ ;  /* 0x0000001f1a027219 */ /* 0x000fe200000006ff */
[----:B------:R-:W-:Y:S01]  /*12d0*/  @P1 IMAD R21, R25, R20, R6 ;  /* 0x0000001419151224 */ /* 0x000fe200078e0206 */
[----:B------:R-:W-:Y:S01]  /*12e0*/  LOP3.LUT R15, R34, R15, RZ, 0xc0, !PT ;  /* 0x0000000f220f7212 */ /* 0x000fe200078ec0ff */
[----:B------:R-:W-:Y:S01]  /*12f0*/  IMAD.MOV R9, RZ, RZ, -R7 ;  /* 0x000000ffff097224 */ /* 0x000fe200078e0a07 */
[----:B------:R-:W-:-:S03]  /*1300*/  LOP3.LUT R8, R27, R8, RZ, 0xc0, !PT ;  /* 0x000000081b087212 */ /* 0x000fc600078ec0ff */
[----:B------:R-:W-:Y:S02]  /*1310*/  IMAD R6, R2, R7, R15 ;  /* 0x0000000702067224 */ /* 0x000fe400078e020f */
[----:B0-----:R-:W-:Y:S02]  /*1320*/  IMAD R2, R9, R24, R36 ;  /* 0x0000001809027224 */ /* 0x001fe400078e0224 */
[----:B---3--:R-:W-:Y:S02]  /*1330*/  IMAD R19, R6, R28, R21 ;  /* 0x0000001c06137224 */ /* 0x008fe400078e0215 */
[----:B------:R-:W-:Y:S02]  /*1340*/  IMAD R2, R2, R29, R8 ;  /* 0x0000001d02027224 */ /* 0x000fe400078e0208 */
[----:B------:R-:W-:-:S03]  /*1350*/  IMAD.MOV.U32 R6, RZ, RZ, 0x1 ;  /* 0x00000001ff067424 */ /* 0x000fc600078e00ff */
[----:B------:R-:W-:Y:S02]  /*1360*/  SEL R22, R2, R19, !P1 ;  /* 0x0000001302167207 */ /* 0x000fe40004800000 */
[----:B------:R-:W-:Y:S01]  /*1370*/  SEL R19, R19, R2, !P1 ;  /* 0x0000000213137207 */ /* 0x000fe20004800000 */
[----:B------:R-:W-:Y:S01]  /*1380*/  IMAD.MOV.U32 R2, RZ, RZ, R30 ;  /* 0x000000ffff027224 */ /* 0x000fe200078e001e */
[----:B------:R-:W-:-:S07]  /*1390*/  PRMT R8, R6, 0x7610, R8 ;  /* 0x0000761006087816 */ /* 0x000fce0000000008 */
.L_x_12:
[----:B------:R-:W-:Y:S05]  /*13a0*/  @!P2 BRA `(.L_x_15) ;  /* 0x00000000000ca947 */ /* 0x000fea0003800000 */
[----:B------:R-:W-:Y:S01]  /*13b0*/  UCGABAR_WAIT ;  /* 0x0000000000007dc7 */ /* 0x000fe20008000000 */
[----:B------:R-:W-:Y:S01]  /*13c0*/  CCTL.IVALL ;  /* 0x00000000ff00798f */ /* 0x000fe20002000000 */
[----:B------:R-:W-:Y:S05]  /*13d0*/  BRA `(.L_x_16) ;  /* 0x0000000000047947 */ /* 0x000fea0003800000 */
.L_x_15:
[----:B------:R-:W-:Y:S06]  /*13e0*/  BAR.SYNC.DEFER_BLOCKING 0x0 ;  /* 0x0000000000007b1d */ /* 0x000fec0000010000 */
.L_x_16:
[----:B------:R-:W-:Y:S05]  /*13f0*/  @!P4 BRA `(.L_x_17) ;  /* 0x0000009c008cc947 */ /* 0x000fea0003800000 */
[----:B------:R-:W-:-:S13]  /*1400*/  ISETP.GT.U32.AND P0, PT, R35, 0x1, PT ;  /* 0x000000012300780c */ /* 0x000fda0003f04070 */
[----:B------:R-:W-:Y:S05]  /*1410*/  @P0 EXIT ;  /* 0x000000000000094d */ /* 0x000fea0003800000 */
.L_x_18:
[----:B------:R-:W-:-:S08]  /*1420*/  NOP ;  /* 0x0000000000007918 */ /* 0x000fd00000000000 */
[----:B------:R-:W1:Y:S02]  /*1430*/  USETMAXREG.TRY_ALLOC.CTAPOOL UP0, 0xe8 ;  /* 0x000000e8000079c8 */ /* 0x000e640008000600 */
[----:B-1----:R-:W-:-:S13]  /*1440*/  PLOP3.LUT P0, PT, PT, PT, UP0, 0x80, 0x0 ;  /* 0x000000000000781c */ /* 0x002fda0003f0f008 */
[----:B------:R-:W-:Y:S05]  /*1450*/  @!P0 BRA `(.L_x_18) ;  /* 0xfffffffc00f08947 */ /* 0x000fea000383ffff */
[----:B------:R-:W-:-:S13]  /*1460*/  LOP3.LUT P0, RZ, R8, 0xff, RZ, 0xc0, !PT ;  /* 0x000000ff08ff7812 */ /* 0x000fda000780c0ff */
[----:B------:R-:W-:Y:S05]  /*1470*/  @!P0 EXIT ;  /* 0x000000000000894d */ /* 0x000fea0003800000 */
[----:B------:R-:W1:Y:S01]  /*1480*/  S2UR UR4, SR_CgaCtaId ;  /* 0x00000000000479c3 */ /* 0x000e620000008800 */
[----:B------:R-:W-:Y:S01]  /*1490*/  VIADD R14, R14, 0xffffffff ;  /* 0xffffffff0e0e7836 */ /* 0x000fe20000000000 */
[CC--:B------:R-:W-:Y:S01]  /*14a0*/  LEA.HI R4, R0.reuse, R3.reuse, RZ, 0x2 ;  /* 0x0000000300047211 */ /* 0x0c0fe200078f10ff */
[----:B------:R-:W-:Y:S01]  /*14b0*/  UMOV UR42, 0x400 ;  /* 0x00000400002a7882 */ /* 0x000fe20000000000 */
[----:B------:R-:W-:Y:S01]  /*14c0*/  LEA.HI R0, R0, R3, RZ, 0x5 ;  /* 0x0000000300007211 */ /* 0x000fe200078f28ff */
[----:B------:R-:W-:Y:S01]  /*14d0*/  UISETP.LT.AND UP0, UPT, UR37, 0x1, UPT ;  /* 0x000000012500788c */ /* 0x000fe2000bf01270 */
[----:B------:R-:W-:Y:S01]  /*14e0*/  R2UR UR43, R14 ;  /* 0x000000000e2b72ca */ /* 0x000fe200000e0000 */
[----:B------:R-:W-:Y:S01]  /*14f0*/  USHF.L.U32 UR41, UR37, 0x1, URZ ;  /* 0x0000000125297899 */ /* 0x000fe2000800063f */
[--C-:B------:R-:W-:Y:S01]  /*1500*/  SHF.R.S32.HI R156, RZ, 0x2, R4.reuse ;  /* 0x00000002ff9c7819 */ /* 0x100fe20000011404 */
[----:B------:R-:W-:Y:S01]  /*1510*/  USEL UR45, UR37, 0x1, UP0 ;  /* 0x00000001252d7887 */ /* 0x000fe20008000000 */
[----:B------:R-:W-:-:S02]  /*1520*/  SHF.R.S32.HI R5, RZ, 0x1f, R4 ;  /* 0x0000001fff057819 */ /* 0x000fc40000011404 */
[----:B------:R-:W-:Y:S01]  /*1530*/  LOP3.LUT R158, R4, 0xfffffffc, RZ, 0xc0, !PT ;  /* 0xfffffffc049e7812 */ /* 0x000fe200078ec0ff */
[----:B------:R-:W-:Y:S01]  /*1540*/  UIADD3 UR45, -UR45, UR37, URZ ;  /* 0x000000252d2d7290 */ /* 0x000fe2000fffe13f */
[----:B------:R-:W-:Y:S02]  /*1550*/  LEA.HI R5, R5, R156, RZ, 0x3 ;  /* 0x0000009c05057211 */ /* 0x000fe400078f18ff */
[----:B------:R-:W-:Y:S01]  /*1560*/  ISETP.NE.AND P0, PT, R14, RZ, PT ;  /* 0x000000ff0e00720c */ /* 0x000fe20003f05270 */
[----:B------:R-:W-:Y:S01]  /*1570*/  IMAD.IADD R158, R3, 0x1, -R158 ;  /* 0x00000001039e7824 */ /* 0x000fe200078e0a9e */
[----:B------:R-:W-:Y:S01]  /*1580*/  LOP3.LUT R5, R5, 0xfffffff8, RZ, 0xc0, !PT ;  /* 0xfffffff805057812 */ /* 0x000fe200078ec0ff */
[----:B------:R-:W-:Y:S01]  /*1590*/  USHF.L.U32 UR43, UR43, 0x3, URZ ;  /* 0x000000032b2b7899 */ /* 0x000fe2000800063f */
[----:B------:R-:W-:Y:S02]  /*15a0*/  LOP3.LUT R176, R16, 0x1, RZ, 0xfc, !PT ;  /* 0x0000000110b07812 */ /* 0x000fe400078efcff */
[----:B------:R-:W-:Y:S01]  /*15b0*/  SEL R177, RZ, 0x1, P0 ;  /* 0x00000001ffb17807 */ /* 0x000fe20000000000 */
[----:B------:R-:W-:Y:S01]  /*15c0*/  IMAD.IADD R156, R156, 0x1, -R5 ;  /* 0x000000019c9c7824 */ /* 0x000fe200078e0a05 */
[----:B-1----:R-:W-:Y:S01]  /*15d0*/  ULEA UR42, UR4, UR42, 0x18 ;  /* 0x0000002a042a7291 */ /* 0x002fe2000f8ec03f */
[----:B------:R-:W-:Y:S01]  /*15e0*/  SHF.R.S32.HI R5, RZ, 0x5, R0 ;  /* 0x00000005ff057819 */ /* 0x000fe20000011400 */
[----:B------:R-:W-:Y:S01]  /*15f0*/  IMAD.U32 R160, RZ, RZ, UR43 ;  /* 0x0000002bffa07e24 */ /* 0x000fe2000f8e00ff */
[----:B------:R-:W-:Y:S01]  /*1600*/  ULDC UR4, c[0x0][0x284] ;  /* 0x0000a10000047ab9 */ /* 0x000fe20000000800 */
[----:B------:R-:W-:Y:S01]  /*1610*/  UIADD3 UR44, UR42, 0x60, URZ ;  /* 0x000000602a2c7890 */ /* 0x000fe2000fffe03f */
[--C-:B------:R-:W-:Y:S01]  /*1620*/  SHF.R.S32.HI R157, RZ, 0x1f, R156.reuse ;  /* 0x0000001fff9d7819 */ /* 0x100fe2000001149c */
[----:B------:R-:W-:Y:S01]  /*1630*/  IMAD R163, R5, -0x10, -R156 ;  /* 0xfffffff005a37824 */ /* 0x000fe200078e0a9c */
[----:B------:R-:W-:-:S02]  /*1640*/  LOP3.LUT R162, R160, 0x8, RZ, 0xc0, !PT ;  /* 0x00000008a0a27812 */ /* 0x000fc400078ec0ff */
[----:B------:R-:W-:Y:S01]  /*1650*/  LOP3.LUT R160, R160, 0x8, RZ, 0xc, !PT ;  /* 0x00000008a0a07812 */ /* 0x000fe200078e0cff */
[----:B------:R-:W-:Y:S01]  /*1660*/  IMAD.U32 R159, RZ, RZ, UR44 ;  /* 0x0000002cff9f7e24 */ /* 0x000fe2000f8e00ff */
[----:B------:R-:W-:Y:S01]  /*1670*/  LOP3.LUT R162, R162, 0x18, RZ, 0x3c, !PT ;  /* 0x00000018a2a27812 */ /* 0x000fe200078e3cff */
[----:B------:R-:W-:-:S04]  /*1680*/  IMAD.WIDE R156, R5, 0x10, R156 ;  /* 0x00000010059c7825 */ /* 0x000fc800078e029c */
[----:B------:R-:W-:Y:S02]  /*1690*/  VIADD R161, R159, UR43 ;  /* 0x0000002b9fa17c36 */ /* 0x000fe40008000000 */
[----:B------:R-:W-:-:S07]  /*16a0*/  VIADD R163, R163, UR4 ;  /* 0x00000004a3a37c36 */ /* 0x000fce0008000000 */
.L_x_294:
[----:B------:R-:W-:Y:S01]  /*16b0*/  SHF.L.U32 R0, R177, 0x1f, RZ ;  /* 0x0000001fb1007819 */ /* 0x000fe200000006ff */
[----:B------:R-:W-:Y:S02]  /*16c0*/  ULDC UR4, c[0x0][0x28c] ;  /* 0x0000a30000047ab9 */ /* 0x000fe40000000800 */
[----:B------:R-:W-:Y:S01]  /*16d0*/  ISETP.LT.AND P1, PT, RZ, UR4, PT ;  /* 0x00000004ff007c0c */ /* 0x000fe2000bf21270 */
[----:B------:R-:W1:Y:S02]  /*16e0*/  SYNCS.PHASECHK.TRANS64.TRYWAIT P0, [R159+UR43], R0 ;  /* 0x000000009f0075a7 */ /* 0x000e64000800016b */
[----:B01-34-:R-:W-:Y:S10]  /*16f0*/  @!P0 BRA `(.L_x_19) ;  /* 0x000000ac00908947 */ /* 0x01bff40003800000 */
.L_x_317:
[----:B------:R-:W-:Y:S05]  /*1700*/  @P1 BRA `(.L_x_20) ;  /* 0x0000000000401947 */ /* 0x000fea0003800000 */
[----:B-1----:R-:W-:Y:S01]  /*1710*/  MOV R0, 0x0 ;  /* 0x0000000000007802 */ /* 0x002fe20000000f00 */
[----:B------:R-:W-:Y:S01]  /*1720*/  ULDC.64 UR4, c[0x4][0x68] ;  /* 0x01001a0000047ab9 */ /* 0x000fe20000000a00 */
[----:B------:R-:W-:Y:S01]  /*1730*/  ULDC.64 UR6, c[0x4][0x8] ;  /* 0x0100020000067ab9 */ /* 0x000fe20000000a00 */
[----:B------:R-:W-:Y:S01]  /*1740*/  IMAD.U32 R4, RZ, RZ, UR4 ;  /* 0x00000004ff047e24 */ /* 0x000fe2000f8e00ff */
[----:B------:R1:W2:Y:S01]  /*1750*/  LDC.64 R14, c[0x4][R0] ;  /* 0x01000000000e7b82 */ /* 0x0002a20000000a00 */
[----:B------:R-:W-:Y:S01]  /*1760*/  IMAD.U32 R5, RZ, RZ, UR5 ;  /* 0x00000005ff057e24 */ /* 0x000fe2000f8e00ff */
[----:B------:R-:W-:Y:S01]  /*1770*/  ULDC.64 UR4, c[0x4][0x70] ;  /* 0x01001c0000047ab9 */ /* 0x000fe20000000a00 */
[----:B------:R-:W-:Y:S02]  /*1780*/  IMAD.U32 R10, RZ, RZ, UR6 ;  /* 0x00000006ff0a7e24 */ /* 0x000fe4000f8e00ff */
[----:B------:R-:W-:Y:S02]  /*1790*/  IMAD.U32 R6, RZ, RZ, UR4 ;  /* 0x00000004ff067e24 */ /* 0x000fe4000f8e00ff */
[----:B------:R-:W-:-:S02]  /*17a0*/  IMAD.U32 R7, RZ, RZ, UR5 ;  /* 0x00000005ff077e24 */ /* 0x000fc4000f8e00ff */
[----:B------:R-:W-:Y:S02]  /*17b0*/  IMAD.U32 R11, RZ, RZ, UR7 ;  /* 0x00000007ff0b7e24 */ /* 0x000fe4000f8e00ff */
[----:B------:R-:W-:Y:S02]  /*17c0*/  IMAD.MOV.U32 R8, RZ, RZ, 0x1e1 ;  /* 0x000001e1ff087424 */ /* 0x000fe400078e00ff */
[----:B0-----:R-:W-:Y:S02]  /*17d0*/  IMAD.MOV.U32 R12, RZ, RZ, 0x1 ;  /* 0x00000001ff0c7424 */ /* 0x001fe400078e00ff */
[----:B-1----:R-:W-:-:S07]  /*17e0*/  IMAD.MOV.U32 R13, RZ, RZ, RZ ;  /* 0x000000ffff0d7224 */ /* 0x002fce00078e00ff */
[----:B------:R-:W-:-:S07]  /*17f0*/  LEPC R20, `(.L_x_20) ;  /* 0x000000001014794e */ /* 0x000fce0000000000 */
[----:B--2--5:R-:W-:Y:S05]  /*1800*/  CALL.ABS.NOINC R14 ;  /* 0x000000000e007343 */ /* 0x024fea0003c00000 */
.L_x_20:
[----:B------:R-:W-:-:S13]  /*1810*/  ISETP.NE.AND P0, PT, R176, 0x3, PT ;  /* 0x00000003b000780c */ /* 0x000fda0003f05270 */
[----:B------:R-:W-:Y:S05]  /*1820*/  @!P0 BRA `(.L_x_21) ;  /* 0x0000000000048947 */ /* 0x000fea0003800000 */
[----:B------:R-:W-:Y:S01]  /*1830*/  BPT.TRAP 0x1 ;  /* 0x000000040000795c */ /* 0x000fe20000300000 */
.L_x_21:
[----:B------:R-:W-:Y:S02]  /*1840*/  IMAD.U32 R3, RZ, RZ, UR36 ;  /* 0x00000024ff037e24 */ /* 0x000fe4000f8e00ff */
[----:B-1----:R-:W-:-:S03]  /*1850*/  IMAD.U32 R0, RZ, RZ, UR40 ;  /* 0x00000028ff007e24 */ /* 0x002fc6000f8e00ff */
[----:B------:R-:W-:Y:S02]  /*1860*/  LEA R3, R3, UR42, 0x3 ;  /* 0x0000002a03037c11 */ /* 0x000fe4000f8e18ff */
[----:B------:R-:W-:-:S04]  /*1870*/  SHF.L.U32 R0, R0, 0x1f, RZ ;  /* 0x0000001f00007819 */ /* 0x000fc800000006ff */
[----:B------:R1:W2:Y:S01]  /*1880*/  SYNCS.PHASECHK.TRANS64.TRYWAIT P1, [R3+URZ], R0 ;  /* 0x00000000030075a7 */ /* 0x0002a2000802017f */
[----:B------:R-:W-:Y:S05]  /*1890*/  @!P0 BRA `(.L_x_22) ;  /* 0x0000000000048947 */ /* 0x000fea0003800000 */
[----:B------:R-:W-:Y:S01]  /*18a0*/  BPT.TRAP 0x1 ;  /* 0x000000040000795c */ /* 0x000fe20000300000 */
.L_x_22:
[----:B------:R-:W-:-:S05]  /*18b0*/  IMAD.U32 R4, RZ, RZ, UR45 ;  /* 0x0000002dff047e24 */ /* 0x000fca000f8e00ff */
[----:B------:R-:W-:Y:S01]  /*18c0*/  ISETP.GE.AND P2, PT, R4, 0x1, PT ;  /* 0x000000010400780c */ /* 0x000fe20003f46270 */
[----:B--2---:R-:W-:-:S12]  /*18d0*/  @P1 BRA `(.L_x_23) ;  /* 0x0000000000081947 */ /* 0x004fd80003800000 */
[----:B------:R-:W2:Y:S02]  /*18e0*/  SYNCS.PHASECHK.TRANS64.TRYWAIT P1, [R3+URZ], R0 ;  /* 0x00000000030075a7 */ /* 0x000ea4000802017f */
[----:B--2---:R-:W-:Y:S05]  /*18f0*/  @!P1 BRA `(.L_x_24) ;  /* 0x000000ac00249947 */ /* 0x004fea0003800000 */
.L_x_23:
[----:B------:R-:W-:Y:S05]  /*1900*/  WARPSYNC.ALL ;  /* 0x0000000000007948 */ /* 0x000fea0003800000 */
[----:B------:R-:W-:Y:S01]  /*1910*/  UIADD3 UR4, UR42, 0x180, URZ ;  /* 0x000001802a047890 */ /* 0x000fe2000fffe03f */
[----:B------:R-:W-:Y:S01]  /*1920*/  WARPGROUP.ARRIVE ;  /* 0x00000000000079c5 */ /* 0x000fe20000000000 */
[----:B------:R-:W-:Y:S02]  /*1930*/  UIADD3 UR5, UR42, 0x28180, URZ ;  /* 0x000281802a057890 */ /* 0x000fe4000fffe03f */
[----:B------:R-:W-:Y:S02]  /*1940*/  USHF.R.U32.HI UR4, URZ, 0x4, UR4 ;  /* 0x000000043f047899 */ /* 0x000fe40008011604 */
[----:B------:R-:W-:-:S02]  /*1950*/  USHF.R.U32.HI UR5, URZ, 0x4, UR5 ;  /* 0x000000043f057899 */ /* 0x000fc40008011605 */
[----:B------:R-:W-:Y:S02]  /*1960*/  ULOP3.LUT UR4, UR4, 0x3fff, URZ, 0xc0, !UPT ;  /* 0x00003fff04047892 */ /* 0x000fe4000f8ec03f */
[----:B------:R-:W-:Y:S02]  /*1970*/  ULOP3.LUT UR5, UR5, 0x3fff, URZ, 0xc0, !UPT ;  /* 0x00003fff05057892 */ /* 0x000fe4000f8ec03f */
[----:B------:R-:W-:Y:S02]  /*1980*/  ULOP3.LUT UR8, UR4, 0x10000, URZ, 0xfc, !UPT ;  /* 0x0001000004087892 */ /* 0x000fe4000f8efc3f */
[----:B------:R-:W-:Y:S02]  /*1990*/  ULOP3.LUT UR9, UR5, 0x10000, URZ, 0xfc, !UPT ;  /* 0x0001000005097892 */ /* 0x000fe4000f8efc3f */
[----:B------:R-:W-:Y:S02]  /*19a0*/  ULEA UR6, UR36, UR8, 0xb ;  /* 0x0000000824067291 */ /* 0x000fe4000f8e583f */
[----:B------:R-:W-:Y:S01]  /*19b0*/  ULEA UR4, UR36, UR9, 0xd ;  /* 0x0000000924047291 */ /* 0x000fe2000f8e683f */
[----:B------:R-:W-:Y:S01]  /*19c0*/  UMOV UR13, 0x40000040 ;  /* 0x40000040000d7882 */ /* 0x000fe20000000000 */
[----:B------:R-:W-:-:S02]  /*19d0*/  UMOV UR15, 0x40000040 ;  /* 0x40000040000f7882 */ /* 0x000fc40000000000 */
[----:B------:R-:W-:Y:S01]  /*19e0*/  UIADD3 UR10, UR4, 0x1806, URZ ;  /* 0x00001806040a7890 */ /* 0x000fe2000fffe03f */
[----:B------:R-:W-:Y:S02]  /*19f0*/  UMOV UR12, UR6 ;  /* 0x00000006000c7c82 */ /* 0x000fe40008000000 */
[----:B------:R-:W-:Y:S01]  /*1a00*/  UMOV UR14, UR4 ;  /* 0x00000004000e7c82 */ /* 0x000fe20008000000 */
[----:B------:R-:W-:Y:S01]  /*1a10*/  UMOV UR5, 0x40000040 ;  /* 0x4000004000057882 */ /* 0x000fe20000000000 */
[----:B------:R-:W-:Y:S01]  /*1a20*/  HGMMA.64x256x8.F32.TF32 R24, gdesc[UR12], RZ, !UPT, gsb0 ;  /* 0x07e000000c1879f0 */ /* 0x000fe2000c0028ff */
[----:B------:R-:W-:Y:S02]  /*1a30*/  UIADD3 UR12, UR6, 0x2, URZ ;  /* 0x00000002060c7890 */ /* 0x000fe4000fffe03f */
[----:B------:R-:W-:Y:S01]  /*1a40*/  UIADD3 UR14, UR4, 0x2, URZ ;  /* 0x00000002040e7890 */ /* 0x000fe2000fffe03f */
[----:B------:R-:W-:Y:S01]  /*1a50*/  UMOV UR13, 0x40000040 ;  /* 0x40000040000d7882 */ /* 0x000fe20000000000 */
[----:B------:R-:W-:Y:S01]  /*1a60*/  UMOV UR15, 0x40000040 ;  /* 0x40000040000f7882 */ /* 0x000fe20000000000 */
[----:B------:R-:W-:Y:S01]  /*1a70*/  UMOV UR7, 0x40000040 ;  /* 0x4000004000077882 */ /* 0x000fe20000000000 */
[----:B------:R-:W-:-:S02]  /*1a80*/  WARPGROUP.DEPBAR.LE gsb0, 0x0 ;  /* 0x00008000000079c5 */ /* 0x000fc40000010000 */
[----:B------:R-:W-:-:S15]  /*1a90*/  WARPGROUP.ARRIVE ;  /* 0x00000000000079c5 */ /* 0x000fde0000000000 */
[----:B------:R-:W-:-:S04]  /*1aa0*/  NOP ;  /* 0x0000000000007918 */ /* 0x000fc80000000000 */
[----:B------:R-:W-:Y:S01]  /*1ab0*/  HGMMA.64x256x8.F32.TF32 R24, gdesc[UR12], R24, gsb0 ;  /* 0x07e000000c1879f0 */ /* 0x000fe20008002818 */
[----:B------:R-:W-:Y:S02]  /*1ac0*/  UIADD3 UR12, UR6, 0x4, URZ ;  /* 0x00000004060c7890 */ /* 0x000fe4000fffe03f */
[----:B------:R-:W-:Y:S01]  /*1ad0*/  UIADD3 UR14, UR4, 0x4, URZ ;  /* 0x00000004040e7890 */ /* 0x000fe2000fffe03f */
[----:B------:R-:W-:Y:S01]  /*1ae0*/  UMOV UR13, 0x40000040 ;  /* 0x40000040000d7882 */ /* 0x000fe20000000000 */
[----:B------:R-:W-:Y:S01]  /*1af0*/  UMOV UR15, 0x40000040 ;  /* 0x40000040000f7882 */ /* 0x000fe20000000000 */
[----:B------:R-:W-:Y:S02]  /*1b00*/  WARPGROUP.DEPBAR.LE gsb0, 0x0 ;  /* 0x00008000000079c5 */ /* 0x000fe40000010000 */
[----:B------:R-:W-:-:S15]  /*1b10*/  WARPGROUP.ARRIVE ;  /* 0x00000000000079c5 */ /* 0x000fde0000000000 */
[----:B------:R-:W-:-:S05]  /*1b20*/  NOP ;  /* 0x0000000000007918 */ /* 0x000fca0000000000 */
        /* <DEDUP_REMOVED lines=93> */
[----:B------:R-:W-:-:S07]  /*2100*/  UIADD3 UR6, UR6, 0x606, URZ ;  /* 0x0000060606067890 */ /* 0x000fce000fffe03f */
[----:B------:R-:W-:Y:S01]  /*2110*/  UMOV UR4, UR6 ;  /* 0x0000000600047c82 */ /* 0x000fe20008000000 */
[----:B------:R-:W-:Y:S01]  /*2120*/  UMOV UR6, UR10 ;  /* 0x0000000a00067c82 */ /* 0x000fe20008000000 */
[----:B------:R-:W-:Y:S02]  /*2130*/  WARPGROUP.DEPBAR.LE gsb0, 0x0 ;  /* 0x00008000000079c5 */ /* 0x000fe40000010000 */
[----:B------:R-:W-:-:S11]  /*2140*/  WARPGROUP.ARRIVE ;  /* 0x00000000000079c5 */ /* 0x000fd60000000000 */
[----:B------:R-:W-:Y:S03]  /*2150*/  HGMMA.64x256x8.F32.TF32 R24, gdesc[UR12], R24, gsb0 ;  /* 0x07e000000c1879f0 */ /* 0x000fe60008002818 */
[----:B------:R-:W-:Y:S02]  /*2160*/  WARPGROUP.DEPBAR.LE gsb0, 0x0 ;  /* 0x00008000000079c5 */ /* 0x000fe40000010000 */
[----:B------:R-:W-:-:S15]  /*2170*/  WARPGROUP.ARRIVE ;  /* 0x00000000000079c5 */ /* 0x000fde0000000000 */
[----:B------:R-:W-:-:S08]  /*2180*/  NOP ;  /* 0x0000000000007918 */ /* 0x000fd00000000000 */
[----:B------:R-:W-:Y:S03]  /*2190*/  HGMMA.64x256x8.F32.TF32 R24, gdesc[UR4], R24, gsb0 ;  /* 0x07e00000041879f0 */ /* 0x000fe60008002818 */
[----:B------:R-:W-:Y:S02]  /*21a0*/  WARPGROUP.DEPBAR.LE gsb0, 0x0 ;  /* 0x00008000000079c5 */ /* 0x000fe40000010000 */
[----:B------:R-:W-:Y:S05]  /*21b0*/  @!P2 BRA `(.L_x_25) ;  /* 0x0000000800a0a947 */ /* 0x000fea0003800000 */
[----:B------:R-:W-:Y:S01]  /*21c0*/  UIADD3 UR12, UR36, 0x1, URZ ;  /* 0x00000001240c7890 */ /* 0x000fe2000fffe03f */
[----:B-12---:R-:W-:Y:S02]  /*21d0*/  IMAD.U32 R0, RZ, RZ, UR45 ;  /* 0x0000002dff007e24 */ /* 0x006fe4000f8e00ff */
[----:B------:R-:W-:Y:S01]  /*21e0*/  IMAD.U32 R3, RZ, RZ, UR36 ;  /* 0x00000024ff037e24 */ /* 0x000fe2000f8e00ff */
[----:B------:R-:W-:-:S04]  /*21f0*/  UISETP.NE.AND UP0, UPT, UR12, 0x5, UPT ;  /* 0x000000050c00788c */ /* 0x000fc8000bf05270 */
[----:B------:R-:W-:Y:S02]  /*2200*/  USEL UR4, URZ, 0x1, UP0 ;  /* 0x000000013f047887 */ /* 0x000fe40008000000 */
[----:B------:R-:W-:Y:S02]  /*2210*/  USEL UR12, UR12, URZ, UP0 ;  /* 0x0000003f0c0c7287 */ /* 0x000fe40008000000 */
[----:B------:R-:W-:-:S06]  /*2220*/  ULOP3.LUT UR4, UR40, UR4, URZ, 0x3c, !UPT ;  /* 0x0000000428047292 */ /* 0x000fcc000f8e3c3f */
[----:B------:R-:W-:-:S07]  /*2230*/  IMAD.U32 R6, RZ, RZ, UR4 ;  /* 0x00000004ff067e24 */ /* 0x000fce000f8e00ff */
.L_x_32:
[----:B------:R-:W-:Y:S05]  /*2240*/  @!P0 BRA `(.L_x_26) ;  /* 0x0000000000048947 */ /* 0x000fea0003800000 */
[----:B------:R-:W-:Y:S01]  /*2250*/  BPT.TRAP 0x1 ;  /* 0x000000040000795c */ /* 0x000fe20000300000 */
.L_x_26:
[----:B------:R-:W-:Y:S01]  /*2260*/  ULEA UR4, UR12, UR42, 0x3 ;  /* 0x0000002a0c047291 */ /* 0x000fe2000f8e183f */
[----:B------:R-:W-:-:S08]  /*2270*/  SHF.L.U32 R4, R6, 0x1f, RZ ;  /* 0x0000001f06047819 */ /* 0x000fd000000006ff */
[----:B------:R1:W2:Y:S01]  /*2280*/  SYNCS.PHASECHK.TRANS64.TRYWAIT P1, [UR4], R4 ;  /* 0x00000004ff0075a7 */ /* 0x0002a20008020144 */
[----:B------:R-:W-:Y:S05]  /*2290*/  @!P0 BRA `(.L_x_27) ;  /* 0x0000000000048947 */ /* 0x000fea0003800000 */
[----:B------:R-:W-:Y:S01]  /*22a0*/  BPT.TRAP 0x1 ;  /* 0x000000040000795c */ /* 0x000fe20000300000 */
.L_x_27:
[----:B--2---:R-:W-:Y:S05]  /*22b0*/  @P1 BRA `(.L_x_28) ;  /* 0x0000000000081947 */ /* 0x004fea0003800000 */
[----:B------:R-:W2:Y:S02]  /*22c0*/  SYNCS.PHASECHK.TRANS64.TRYWAIT P1, [UR4], R4 ;  /* 0x00000004ff0075a7 */ /* 0x000ea40008020144 */
[----:B--2---:R-:W-:Y:S05]  /*22d0*/  @!P1 BRA `(.L_x_29) ;  /* 0x000000a000c09947 */ /* 0x004fea0003800000 */
.L_x_28:
[----:B------:R-:W-:Y:S01]  /*22e0*/  ULEA UR11, UR12, UR9, 0xd ;  /* 0x000000090c0b7291 */ /* 0x000fe2000f8e683f */
[----:B------:R-:W-:Y:S01]  /*22f0*/  WARPGROUP.ARRIVE ;  /* 0x00000000000079c5 */ /* 0x000fe20000000000 */
[----:B------:R-:W-:Y:S01]  /*2300*/  ULEA UR10, UR12, UR8, 0xb ;  /* 0x000000080c0a7291 */ /* 0x000fe2000f8e583f */
[----:B------:R-:W-:Y:S01]  /*2310*/  UMOV UR7, 0x40000040 ;  /* 0x4000004000077882 */ /* 0x000fe20000000000 */
[----:B------:R-:W-:-:S03]  /*2320*/  UMOV UR5, 0x40000040 ;  /* 0x4000004000057882 */ /* 0x000fc60000000000 */
[----:B------:R-:W-:Y:S02]  /*2330*/  UMOV UR6, UR11 ;  /* 0x0000000b00067c82 */ /* 0x000fe40008000000 */
[----:B------:R-:W-:Y:S02]  /*2340*/  UMOV UR4, UR10 ;  /* 0x0000000a00047c82 */ /* 0x000fe40008000000 */
[----:B------:R-:W-:Y:S01]  /*2350*/  HGMMA.64x256x8.F32.TF32 R24, gdesc[UR4], R24, gsb0 ;  /* 0x07e00000041879f0 */ /* 0x000fe20008002818 */
[----:B------:R-:W-:Y:S02]  /*2360*/  UIADD3 UR6, UR11, 0x2, URZ ;  /* 0x000000020b067890 */ /* 0x000fe4000fffe03f */
[----:B------:R-:W-:Y:S01]  /*2370*/  UIADD3 UR4, UR10, 0x2, URZ ;  /* 0x000000020a047890 */ /* 0x000fe2000fffe03f */
[----:B------:R-:W-:Y:S01]  /*2380*/  UMOV UR7, 0x40000040 ;  /* 0x4000004000077882 */ /* 0x000fe20000000000 */
[----:B------:R-:W-:Y:S01]  /*2390*/  UMOV UR5, 0x40000040 ;  /* 0x4000004000057882 */ /* 0x000fe20000000000 */
[----:B------:R-:W-:-:S02]  /*23a0*/  WARPGROUP.DEPBAR.LE gsb0, 0x0 ;  /* 0x00008000000079c5 */ /* 0x000fc40000010000 */
        /* <DEDUP_REMOVED lines=114> */
[----:B------:R-:W-:Y:S03]  /*2ad0*/  HGMMA.64x256x8.F32.TF32 R24, gdesc[UR4], R24, gsb0 ;  /* 0x07e00000041879f0 */ /* 0x000fe60008002818 */
[----:B------:R-:W-:Y:S02]  /*2ae0*/  WARPGROUP.DEPBAR.LE gsb0, 0x0 ;  /* 0x00008000000079c5 */ /* 0x000fe40000010000 */
[----:B------:R-:W-:Y:S05]  /*2af0*/  @!P0 BRA `(.L_x_30) ;  /* 0x0000000000048947 */ /* 0x000fea0003800000 */
[----:B------:R-:W-:Y:S01]  /*2b00*/  BPT.TRAP 0x1 ;  /* 0x000000040000795c */ /* 0x000fe20000300000 */
.L_x_30:
[----:B------:R-:W-:-:S13]  /*2b10*/  ISETP.NE.AND P1, PT, R153, RZ, PT ;  /* 0x000000ff9900720c */ /* 0x000fda0003f25270 */
[----:B-12---:R-:W-:-:S05]  /*2b20*/  @P1 LEA R4, R3, UR42, 0x3 ;  /* 0x0000002a03041c11 */ /* 0x006fca000f8e18ff */
[----:B------:R-:W-:-:S05]  /*2b30*/  @P1 VIADD R5, R4, 0x28 ;  /* 0x0000002804051836 */ /* 0x000fca0000000000 */
[----:B------:R-:W-:-:S04]  /*2b40*/  @P1 PRMT R5, R152, 0x654, R5 ;  /* 0x0000065498051816 */ /* 0x000fc80000000005 */
[----:B------:R1:W-:Y:S01]  /*2b50*/  @P1 SYNCS.ARRIVE.TRANS64.RED.A1T0 RZ, [R5+URZ], RZ ;  /* 0x000000ff05ff19a7 */ /* 0x0003e2000810043f */
[----:B------:R-:W-:-:S13]  /*2b60*/  ISETP.GT.U32.AND P1, PT, R16, 0x1, PT ;  /* 0x000000011000780c */ /* 0x000fda0003f24070 */
[----:B-1----:R-:W-:Y:S05]  /*2b70*/  @P1 BRA `(.L_x_31) ;  /* 0x0000000000041947 */ /* 0x002fea0003800000 */
[----:B------:R-:W-:Y:S01]  /*2b80*/  BPT.TRAP 0x1 ;  /* 0x000000040000795c */ /* 0x000fe20000300000 */
.L_x_31:
[----:B------:R-:W-:Y:S01]  /*2b90*/  UIADD3 UR12, UR12, 0x1, URZ ;  /* 0x000000010c0c7890 */ /* 0x000fe2000fffe03f */
[C---:B------:R-:W-:Y:S01]  /*2ba0*/  ISETP.GT.AND P2, PT, R0.reuse, 0x1, PT ;  /* 0x000000010000780c */ /* 0x040fe20003f44270 */
[----:B------:R-:W-:Y:S02]  /*2bb0*/  VIADD R3, R3, 0x1 ;  /* 0x0000000103037836 */ /* 0x000fe40000000000 */
[----:B------:R-:W-:Y:S01]  /*2bc0*/  UISETP.NE.AND UP0, UPT, UR12, 0x5, UPT ;  /* 0x000000050c00788c */ /* 0x000fe2000bf05270 */
[----:B------:R-:W-:Y:S02]  /*2bd0*/  VIADD R0, R0, 0xffffffff ;  /* 0xffffffff00007836 */ /* 0x000fe40000000000 */
[C---:B------:R-:W-:Y:S01]  /*2be0*/  ISETP.NE.AND P1, PT, R3.reuse, 0x5, PT ;  /* 0x000000050300780c */ /* 0x040fe20003f25270 */
[----:B------:R-:W-:Y:S02]  /*2bf0*/  USEL UR4, URZ, 0x1, UP0 ;  /* 0x000000013f047887 */ /* 0x000fe40008000000 */
[----:B------:R-:W-:Y:S01]  /*2c00*/  USEL UR12, UR12, URZ, UP0 ;  /* 0x0000003f0c0c7287 */ /* 0x000fe20008000000 */
[----:B------:R-:W-:-:S03]  /*2c10*/  SEL R3, R3, RZ, P1 ;  /* 0x000000ff03037207 */ /* 0x000fc60000800000 */
[----:B------:R-:W-:Y:S01]  /*2c20*/  LOP3.LUT R6, R6, UR4, RZ, 0x3c, !PT ;  /* 0x0000000406067c12 */ /* 0x000fe2000f8e3cff */
[----:B------:R-:W-:Y:S07]  /*2c30*/  @P2 BRA `(.L_x_32) ;  /* 0xfffffff400802947 */ /* 0x000fee000383ffff */
.L_x_25:
[----:B-12---:R-:W1:Y:S01]  /*2c40*/  LDC R0, c[0x0][0x28c] ;  /* 0x0000a300ff007b82 */ /* 0x006e620000000800 */
[----:B------:R2:W-:Y:S01]  /*2c50*/  SYNCS.ARRIVE.TRANS64.A1T0 RZ, [R160+UR44], RZ ;  /* 0x000000ffa0ff79a7 */ /* 0x0005e2000810002c */
[----:B-1----:R-:W-:-:S13]  /*2c60*/  ISETP.GE.AND P1, PT, R0, 0x1, PT ;  /* 0x000000010000780c */ /* 0x002fda0003f26270 */
[----:B--2---:R-:W-:Y:S05]  /*2c70*/  @!P1 BRA `(.L_x_33) ;  /* 0x0000000000449947 */ /* 0x004fea0003800000 */
[----:B------:R-:W-:Y:S05]  /*2c80*/  @!P0 BRA `(.L_x_34) ;  /* 0x0000000000048947 */ /* 0x000fea0003800000 */
[----:B------:R-:W-:Y:S01]  /*2c90*/  BPT.TRAP 0x1 ;  /* 0x000000040000795c */ /* 0x000fe20000300000 */
.L_x_34:
[----:B------:R-:W-:-:S13]  /*2ca0*/  ISETP.NE.AND P0, PT, R153, RZ, PT ;  /* 0x000000ff9900720c */ /* 0x000fda0003f05270 */
[----:B------:R-:W-:-:S05]  /*2cb0*/  VOTEU.ANY UP0, P0 ;  /* 0x00000000003f7886 */ /* 0x000fca0000000100 */
[----:B------:R-:W-:-:S06]  /*2cc0*/  @UP0 UIADD3 UR4, UR45, UR36, URZ ;  /* 0x000000242d040290 */ /* 0x000fcc000fffe03f */
[----:B------:R-:W-:Y:S02]  /*2cd0*/  IMAD.U32 R4, RZ, RZ, UR4 ;  /* 0x00000004ff047e24 */ /* 0x000fe4000f8e00ff */
[----:B------:R-:W-:Y:S02]  /*2ce0*/  IMAD.U32 R3, RZ, RZ, UR4 ;  /* 0x00000004ff037e24 */ /* 0x000fe4000f8e00ff */
[----:B------:R-:W-:-:S05]  /*2cf0*/  @P0 IMAD.WIDE.U32 R4, R4, -0x33333333, RZ ;  /* 0xcccccccd04040825 */ /* 0x000fca00078e00ff */
[----:B------:R-:W-:-:S05]  /*2d00*/  @P0 SHF.R.U32.HI R0, RZ, 0x2, R5 ;  /* 0x00000002ff000819 */ /* 0x000fca0000011605 */
[----:B------:R-:W-:-:S05]  /*2d10*/  @P0 IMAD R0, R0, -0x5, R3 ;  /* 0xfffffffb00000824 */ /* 0x000fca00078e0203 */
[----:B------:R-:W-:-:S05]  /*2d20*/  @P0 LEA R0, R0, UR42, 0x3 ;  /* 0x0000002a00000c11 */ /* 0x000fca000f8e18ff */
[----:B------:R-:W-:-:S05]  /*2d30*/  @P0 VIADD R3, R0, 0x28 ;  /* 0x0000002800030836 */ /* 0x000fca0000000000 */
[----:B------:R-:W-:-:S04]  /*2d40*/  @P0 PRMT R3, R152, 0x654, R3 ;  /* 0x0000065498030816 */ /* 0x000fc80000000003 */
[----:B------:R1:W-:Y:S01]  /*2d50*/  @P0 SYNCS.ARRIVE.TRANS64.RED.A1T0 RZ, [R3+URZ], RZ ;  /* 0x000000ff03ff09a7 */ /* 0x0003e2000810043f */
[----:B------:R-:W-:-:S13]  /*2d60*/  ISETP.GT.U32.AND P0, PT, R16, 0x1, PT ;  /* 0x000000011000780c */ /* 0x000fda0003f04070 */
[----:B-1----:R-:W-:Y:S05]  /*2d70*/  @P0 BRA `(.L_x_33) ;  /* 0x0000000000040947 */ /* 0x002fea0003800000 */
[----:B------:R-:W-:Y:S01]  /*2d80*/  BPT.TRAP 0x1 ;  /* 0x000000040000795c */ /* 0x000fe20000300000 */
.L_x_33:
[----:B------:R-:W-:Y:S01]  /*2d90*/  SHF.L.U32 R0, R177, 0x1f, RZ ;  /* 0x0000001fb1007819 */ /* 0x000fe200000006ff */
[----:B------:R-:W-:Y:S01]  /*2da0*/  UIADD3 UR36, UR41, UR36, URZ ;  /* 0x0000002429247290 */ /* 0x000fe2000fffe03f */
[----:B------:R-:W1:Y:S01]  /*2db0*/  LDC R7, c[0x0][0x288] ;  /* 0x0000a200ff077b82 */ /* 0x000e620000000800 */
[----:B------:R-:W-:Y:S01]  /*2dc0*/  UISETP.GE.U32.AND UP1, UPT, UR41, 0x5, UPT ;  /* 0x000000052900788c */ /* 0x000fe2000bf26070 */
[----:B------:R-:W-:Y:S01]  /*2dd0*/  IMAD.SHL.U32 R8, R158, 0x2, RZ ;  /* 0x000000029e087824 */ /* 0x000fe200078e00ff */
[----:B------:R-:W-:Y:S02]  /*2de0*/  UISETP.GT.U32.AND UP0, UPT, UR36, 0x4, UPT ;  /* 0x000000042400788c */ /* 0x000fe4000bf04070 */
[----:B------:R-:W-:Y:S02]  /*2df0*/  UIMAD.WIDE.U32 UR4, UR36, -0x33333333, URZ ;  /* 0xcccccccd240478a5 */ /* 0x000fe4000f8e003f */
[----:B------:R-:W-:Y:S01]  /*2e00*/  UISETP.LT.U32.AND UP0, UPT, UR41, 0x5, UP0 ;  /* 0x000000052900788c */ /* 0x000fe20008701070 */
[----:B------:R-:W2:Y:S01]  /*2e10*/  SYNCS.PHASECHK.TRANS64.TRYWAIT P0, [R159+UR43+0x10], R0 ;  /* 0x000010009f0075a7 */ /* 0x000ea2000800016b */
[----:B------:R-:W-:Y:S01]  /*2e20*/  USHF.R.U32.HI UR4, URZ, 0x2, UR5 ;  /* 0x000000023f047899 */ /* 0x000fe20008011605 */
[----:B------:R-:W-:Y:S01]  /*2e30*/  SHF.R.S32.HI R9, RZ, 0x1f, R8 ;  /* 0x0000001fff097819 */ /* 0x000fe20000011408 */
[----:B------:R-:W-:-:S02]  /*2e40*/  USEL UR6, URZ, 0x1, !UP0 ;  /* 0x000000013f067887 */ /* 0x000fc4000c000000 */
[----:B------:R-:W-:Y:S02]  /*2e50*/  UIMAD UR36, UR4, -0x5, UR36 ;  /* 0xfffffffb042478a4 */ /* 0x000fe4000f8e0224 */
[----:B------:R-:W-:-:S04]  /*2e60*/  ULOP3.LUT UR40, UR40, UR6, URZ, 0x3c, !UPT ;  /* 0x0000000628287292 */ /* 0x000fc8000f8e3c3f */
[----:B------:R-:W-:Y:S01]  /*2e70*/  @UP1 ULOP3.LUT UR40, UR40, 0x1, UR4, 0x78, !UPT ;  /* 0x0000000128281892 */ /* 0x000fe2000f8e7804 */
[----:B-12---:R-:W-:Y:S11]  /*2e80*/  @!P0 BRA `(.L_x_35) ;  /* 0x0000009400ec8947 */ /* 0x006ff60003800000 */
.L_x_318:
[----:B------:R-:W-:Y:S01]  /*2e90*/  IMAD.SHL.U32 R6, R19, 0x40, RZ ;  /* 0x0000004013067824 */ /* 0x000fe200078e00ff */
[----:B------:R-:W-:Y:S01]  /*2ea0*/  ULDC UR6, c[0x0][0x284] ;  /* 0x0000a10000067ab9 */ /* 0x000fe20000000800 */
[----:B0-----:R-:W-:Y:S01]  /*2eb0*/  IMAD.SHL.U32 R12, R22, 0x100, RZ ;  /* 0x00000100160c7824 */ /* 0x001fe200078e00ff */
[----:B------:R-:W-:Y:S01]  /*2ec0*/  SHF.R.S32.HI R167, RZ, 0x1f, R2 ;  /* 0x0000001fffa77819 */ /* 0x000fe20000011402 */
[----:B------:R-:W-:Y:S01]  /*2ed0*/  ULDC.64 UR4, c[0x0][0x5d0] ;  /* 0x0001740000047ab9 */ /* 0x000fe20000000a00 */
[----:B------:R-:W-:Y:S01]  /*2ee0*/  ISETP.GE.AND P0, PT, R6, UR6, PT ;  /* 0x0000000606007c0c */ /* 0x000fe2000bf06270 */
[----:B------:R-:W-:Y:S01]  /*2ef0*/  IMAD.WIDE.U32 R4, R2, UR4, R8 ;  /* 0x0000000402047c25 */ /* 0x000fe2000f8e0008 */
[----:B------:R-:W-:Y:S02]  /*2f00*/  SHF.R.S32.HI R13, RZ, 0x1f, R12 ;  /* 0x0000001fff0d7819 */ /* 0x000fe4000001140c */
[C---:B------:R-:W-:Y:S01]  /*2f10*/  ISETP.GE.OR P0, PT, R12.reuse, R7, P0 ;  /* 0x000000070c00720c */ /* 0x040fe20000706670 */
[----:B------:R-:W-:Y:S01]  /*2f20*/  IMAD R3, R167, UR4, RZ ;  /* 0x00000004a7037c24 */ /* 0x000fe2000f8e02ff */
[----:B------:R-:W-:-:S03]  /*2f30*/  IADD3 R168, P1, R12, R4, RZ ;  /* 0x000000040ca87210 */ /* 0x000fc60007f3e0ff */
[----:B------:R-:W-:-:S05]  /*2f40*/  IMAD R3, R2, UR5, R3 ;  /* 0x0000000502037c24 */ /* 0x000fca000f8e0203 */
[----:B------:R-:W-:-:S03]  /*2f50*/  IADD3.X R169, R13, R5, R3, P1, !PT ;  /* 0x000000050da97210 */ /* 0x000fc60000ffe403 */
[----:B------:R-:W-:Y:S05]  /*2f60*/  @P0 BRA `(.L_x_36) ;  /* 0x0000007c00000947 */ /* 0x000fea0003800000 */
[----:B------:R-:W0:Y:S01]  /*2f70*/  LDC.64 R10, c[0x0][0x5c8] ;  /* 0x00017200ff0a7b82 */ /* 0x000e220000000a00 */
[----:B-----5:R-:W-:Y:S01]  /*2f80*/  FSETP.NEU.AND P0, PT, R155, RZ, PT ;  /* 0x000000ff9b00720b */ /* 0x020fe20003f0d000 */
[----:B------:R-:W-:Y:S01]  /*2f90*/  IMAD R3, R158, -0x2, R7 ;  /* 0xfffffffe9e037824 */ /* 0x000fe200078e0207 */
[----:B------:R-:W-:Y:S01]  /*2fa0*/  BSSY B0, `(.L_x_36) ;  /* 0x00007bc000007945 */ /* 0x000fe20003800000 */
[----:B------:R-:W-:-:S04]  /*2fb0*/  IMAD.WIDE R164, R19, 0x40, R156 ;  /* 0x0000004013a47825 */ /* 0x000fc800078e029c */
[----:B-1----:R-:W-:Y:S02]  /*2fc0*/  IMAD.IADD R0, R3, 0x1, -R12 ;  /* 0x0000000103007824 */ /* 0x002fe400078e0a0c */
[----:B------:R-:W-:-:S03]  /*2fd0*/  IMAD.IADD R3, R163, 0x1, -R6 ;  /* 0x00000001a3037824 */ /* 0x000fc600078e0a06 */
[----:B------:R-:W-:-:S04]  /*2fe0*/  ISETP.GT.AND P1, PT, R0, RZ, PT ;  /* 0x000000ff0000720c */ /* 0x000fc80003f24270 */
[----:B------:R-:W-:Y:S01]  /*2ff0*/  ISETP.GT.AND P2, PT, R3, RZ, P1 ;  /* 0x000000ff0300720c */ /* 0x000fe20000f44270 */
[-C--:B0-----:R-:W-:Y:S02]  /*3000*/  IMAD R4, R165, R10.reuse, RZ ;  /* 0x0000000aa5047224 */ /* 0x081fe400078e02ff */
[----:B------:R-:W-:-:S04]  /*3010*/  IMAD.WIDE.U32 R168, R164, R10, R168 ;  /* 0x0000000aa4a87225 */ /* 0x000fc800078e00a8 */
[----:B------:R-:W-:-:S04]  /*3020*/  IMAD R5, R164, R11, R4 ;  /* 0x0000000ba4057224 */ /* 0x000fc800078e0204 */
[----:B------:R-:W-:Y:S01]  /*3030*/  IMAD.IADD R179, R169, 0x1, R5 ;  /* 0x00000001a9b37824 */ /* 0x000fe200078e0205 */
[----:B------:R-:W-:Y:S06]  /*3040*/  @!P0 BRA `(.L_x_37) ;  /* 0x0000005400948947 */ /* 0x000fec0003800000 */
[----:B------:R-:W0:Y:S01]  /*3050*/  LDC.64 R20, c[0x0][0x5b8] ;  /* 0x00016e00ff147b82 */ /* 0x000e220000000a00 */
[----:B------:R-:W-:-:S07]  /*3060*/  ULDC.64 UR4, c[0x0][0x5c0] ;  /* 0x0001700000047ab9 */ /* 0x000fce0000000a00 */
[----:B------:R-:W1:Y:S08]  /*3070*/  LDC.64 R170, c[0x0][0x5b0] ;  /* 0x00016c00ffaa7b82 */ /* 0x000e700000000a00 */
[----:B------:R-:W2:Y:S01]  /*3080*/  LDC.64 R14, c[0x0][0x5a8] ;  /* 0x00016a00ff0e7b82 */ /* 0x000ea20000000a00 */
[-C--:B0-----:R-:W-:Y:S02]  /*3090*/  IMAD R6, R167, R20.reuse, RZ ;  /* 0x00000014a7067224 */ /* 0x081fe400078e02ff */
[----:B------:R-:W-:-:S04]  /*30a0*/  IMAD.WIDE.U32 R4, R2, R20, R8 ;  /* 0x0000001402047225 */ /* 0x000fc800078e0008 */
[----:B------:R-:W-:Y:S01]  /*30b0*/  IMAD R169, R2, R21, R6 ;  /* 0x0000001502a97224 */ /* 0x000fe200078e0206 */
[----:B------:R-:W-:Y:S01]  /*30c0*/  IADD3 R166, P0, R12, R4, RZ ;  /* 0x000000040ca67210 */ /* 0x000fe20007f1e0ff */
[----:B-1----:R-:W-:-:S03]  /*30d0*/  IMAD R4, R165, R170, RZ ;  /* 0x000000aaa5047224 */ /* 0x002fc600078e02ff */
[----:B------:R-:W-:Y:S01]  /*30e0*/  IADD3.X R167, R13, R5, R169, P0, !PT ;  /* 0x000000050da77210 */ /* 0x000fe200007fe4a9 */
[C---:B------:R-:W-:Y:S02]  /*30f0*/  IMAD R21, R164.reuse, R171, R4 ;  /* 0x000000aba4157224 */ /* 0x040fe400078e0204 */
[----:B------:R-:W-:-:S04]  /*3100*/  IMAD.WIDE.U32 R4, R164, R170, R166 ;  /* 0x000000aaa4047225 */ /* 0x000fc800078e00a6 */
[----:B------:R-:W-:Y:S01]  /*3110*/  IMAD.IADD R5, R5, 0x1, R21 ;  /* 0x0000000105057824 */ /* 0x000fe200078e0215 */
[----:B--2---:R-:W-:-:S04]  /*3120*/  LEA R6, P0, R4, R14, 0x2 ;  /* 0x0000000e04067211 */ /* 0x004fc800078010ff */
[----:B------:R-:W-:-:S05]  /*3130*/  LEA.HI.X R7, R4, R15, R5, 0x2, P0 ;  /* 0x0000000f04077211 */ /* 0x000fca00000f1405 */
[----:B------:R0:W2:Y:S01]  /*3140*/  @P2 LDG.E.LTC128B R19, desc[UR38][R6.64] ;  /* 0x0000002606132981 */ /* 0x0000a2000c1e1920 */
[----:B------:R-:W-:Y:S01]  /*3150*/  IMAD.WIDE.U32 R4, R164, R170, R12 ;  /* 0x000000aaa4047225 */ /* 0x000fe200078e000c */
[C---:B------:R-:W-:Y:S01]  /*3160*/  SHF.L.U64.HI R175, R170.reuse, 0x3, R171 ;  /* 0x00000003aaaf7819 */ /* 0x040fe200000102ab */
[----:B------:R-:W-:Y:S02]  /*3170*/  BSSY B1, `(.L_x_38) ;  /* 0x0000014000017945 */ /* 0x000fe40003800000 */
[----:B------:R-:W-:Y:S01]  /*3180*/  IMAD.SHL.U32 R174, R170, 0x8, RZ ;  /* 0x00000008aaae7824 */ /* 0x000fe200078e00ff */
[----:B------:R-:W-:-:S03]  /*3190*/  IADD3 R172, P0, R8, R4, RZ ;  /* 0x0000000408ac7210 */ /* 0x000fc60007f1e0ff */
[----:B------:R-:W-:Y:S01]  /*31a0*/  IMAD.WIDE.U32 R174, R164, R170, R174 ;  /* 0x000000aaa4ae7225 */ /* 0x000fe200078e00ae */
[----:B------:R-:W-:Y:S02]  /*31b0*/  IADD3.X R173, R9, R21, R5, P0, !PT ;  /* 0x0000001509ad7210 */ /* 0x000fe400007fe405 */
[----:B------:R-:W-:Y:S01]  /*31c0*/  ISETP.GT.AND P0, PT, R0, 0x1, PT ;  /* 0x000000010000780c */ /* 0x000fe20003f04270 */
[----:B------:R-:W-:-:S04]  /*31d0*/  IMAD.WIDE.U32 R172, R2, R20, R172 ;  /* 0x0000001402ac7225 */ /* 0x000fc800078e00ac */
[----:B0-----:R-:W-:Y:S01]  /*31e0*/  IMAD.IADD R7, R169, 0x1, R173 ;  /* 0x00000001a9077824 */ /* 0x001fe200078e02ad */
[----:B------:R-:W-:-:S04]  /*31f0*/  LEA R6, P4, R172, R14, 0x2 ;  /* 0x0000000eac067211 */ /* 0x000fc800078810ff */
[----:B------:R-:W-:Y:S02]  /*3200*/  LEA.HI.X R7, R172, R15, R7, 0x2, P4 ;  /* 0x0000000fac077211 */ /* 0x000fe400020f1407 */
[----:B--2---:R-:W-:-:S05]  /*3210*/  LOP3.LUT R4, R19, 0xffffe000, RZ, 0xc0, !PT ;  /* 0xffffe00013047812 */ /* 0x004fca00078ec0ff */
[----:B------:R-:W-:Y:S01]  /*3220*/  FMUL R5, R4, R155 ;  /* 0x0000009b04057220 */ /* 0x000fe20000400000 */
[----:B------:R-:W-:-:S03]  /*3230*/  LEA R4, P3, R168, UR4, 0x2 ;  /* 0x00000004a8047c11 */ /* 0x000fc6000f8610ff */
[----:B------:R-:W-:Y:S01]  /*3240*/  FFMA R165, R24, R154, R5 ;  /* 0x0000009a18a57223 */ /* 0x000fe20000000005 */
[----:B------:R-:W-:Y:S02]  /*3250*/  LEA.HI.X R5, R168, UR5, R179, 0x2, P3 ;  /* 0x00000005a8057c11 */ /* 0x000fe400098f14b3 */
[----:B------:R-:W-:Y:S02]  /*3260*/  ISETP.GT.AND P3, PT, R3, RZ, P0 ;  /* 0x000000ff0300720c */ /* 0x000fe40000764270 */
[----:B------:R-:W-:-:S05]  /*3270*/  F2FP.TF32.F32.PACK_B R165, R165 ;  /* 0x000000a5ffa5723e */ /* 0x000fca00024050ff */
[----:B------:R0:W-:Y:S06]  /*3280*/  @P2 STG.E desc[UR38][R4.64], R165 ;  /* 0x000000a504002986 */ /* 0x0001ec000c101926 */
[----:B------:R-:W-:Y:S05]  /*3290*/  @!P3 BRA `(.L_x_39) ;  /* 0x000000000004b947 */ /* 0x000fea0003800000 */
[----:B------:R1:W5:Y:S02]  /*32a0*/  LDG.E.LTC128B R19, desc[UR38][R6.64+0x4] ;  /* 0x0000042606137981 */ /* 0x000364000c1e1920 */
.L_x_39:
[----:B------:R-:W-:Y:S05]  /*32b0*/  BSYNC B1 ;  /* 0x0000000000017941 */ /* 0x000fea0003800000 */
.L_x_38:
[----:B-----5:R-:W-:Y:S01]  /*32c0*/  LOP3.LUT R22, R19, 0xffffe000, RZ, 0xc0, !PT ;  /* 0xffffe00013167812 */ /* 0x020fe200078ec0ff */
[----:B------:R-:W-:Y:S01]  /*32d0*/  IMAD.IADD R171, R21, 0x1, R175 ;  /* 0x0000000115ab7824 */ /* 0x000fe200078e02af */
[----:B------:R-:W-:Y:S02]  /*32e0*/  IADD3 R21, P2, R166, R174, RZ ;  /* 0x000000aea6157210 */ /* 0x000fe40007f5e0ff */
[----:B------:R-:W-:Y:S01]  /*32f0*/  ISETP.GT.AND P1, PT, R3, 0x8, P1 ;  /* 0x000000080300780c */ /* 0x000fe20000f24270 */
[----:B------:R-:W-:Y:S02]  /*3300*/  FMUL R22, R22, R155 ;  /* 0x0000009b16167220 */ /* 0x000fe40000400000 */
[----:B------:R-:W-:Y:S01]  /*3310*/  IMAD.X R166, R171, 0x1, R167, P2 ;  /* 0x00000001aba67824 */ /* 0x000fe200010e06a7 */
[----:B------:R-:W-:Y:S01]  /*3320*/  LEA R24, P2, R21, R14, 0x2 ;  /* 0x0000000e15187211 */ /* 0x000fe200078410ff */
[----:B0-----:R-:W-:-:S03]  /*3330*/  FFMA R165, R25, R154, R22 ;  /* 0x0000009a19a57223 */ /* 0x001fc60000000016 */
[----:B------:R-:W-:Y:S02]  /*3340*/  LEA.HI.X R25, R21, R15, R166, 0x2, P2 ;  /* 0x0000000f15197211 */ /* 0x000fe400010f14a6 */
[----:B------:R-:W-:-:S05]  /*3350*/  F2FP.TF32.F32.PACK_B R165, R165 ;  /* 0x000000a5ffa5723e */ /* 0x000fca00024050ff */
[----:B------:R0:W-:Y:S04]  /*3360*/  @P3 STG.E desc[UR38][R4.64+0x4], R165 ;  /* 0x000004a504003986 */ /* 0x0001e8000c101926 */
[----:B------:R-:W2:Y:S01]  /*3370*/  @P1 LDG.E.LTC128B R19, desc[UR38][R24.64] ;  /* 0x0000002618131981 */ /* 0x000ea2000c1e1920 */
[----:B------:R-:W-:Y:S01]  /*3380*/  IADD3 R8, P2, P3, R8, R174, R12 ;  /* 0x000000ae08087210 */ /* 0x000fe20007b5e00c */
[----:B------:R-:W-:Y:S01]  /*3390*/  BSSY B1, `(.L_x_40) ;  /* 0x0000011000017945 */ /* 0x000fe20003800000 */
[C---:B------:R-:W-:Y:S02]  /*33a0*/  SHF.L.U64.HI R11, R10.reuse, 0x5, R11 ;  /* 0x000000050a0b7819 */ /* 0x040fe4000001020b */
[----:B------:R-:W-:Y:S02]  /*33b0*/  IADD3.X R9, R9, R171, R13, P2, P3 ;  /* 0x000000ab09097210 */ /* 0x000fe400017e640d */
[----:B------:R-:W-:-:S02]  /*33c0*/  LEA R10, P2, R10, R4, 0x5 ;  /* 0x000000040a0a7211 */ /* 0x000fc400078428ff */
[----:B------:R-:W-:Y:S01]  /*33d0*/  ISETP.GT.AND P0, PT, R3, 0x8, P0 ;  /* 0x000000080300780c */ /* 0x000fe20000704270 */
[----:B------:R-:W-:-:S04]  /*33e0*/  IMAD.WIDE.U32 R20, R2, R20, R8 ;  /* 0x0000001402147225 */ /* 0x000fc800078e0008 */
[----:B------:R-:W-:Y:S01]  /*33f0*/  IMAD.X R11, R11, 0x1, R5, P2 ;  /* 0x000000010b0b7824 */ /* 0x000fe200010e0605 */
[----:B------:R-:W-:Y:S01]  /*3400*/  LEA R8, P3, R20, R14, 0x2 ;  /* 0x0000000e14087211 */ /* 0x000fe200078610ff */
[----:B------:R-:W-:-:S05]  /*3410*/  IMAD.IADD R2, R169, 0x1, R21 ;  /* 0x00000001a9027824 */ /* 0x000fca00078e0215 */
[----:B------:R-:W-:Y:S02]  /*3420*/  LEA.HI.X R9, R20, R15, R2, 0x2, P3 ;  /* 0x0000000f14097211 */ /* 0x000fe400018f1402 */
[----:B--2---:R-:W-:-:S05]  /*3430*/  LOP3.LUT R12, R19, 0xffffe000, RZ, 0xc0, !PT ;  /* 0xffffe000130c7812 */ /* 0x004fca00078ec0ff */
[----:B------:R-:W-:-:S04]  /*3440*/  FMUL R13, R12, R155 ;  /* 0x0000009b0c0d7220 */ /* 0x000fc80000400000 */
[----:B------:R-:W-:-:S05]  /*3450*/  FFMA R13, R26, R154, R13 ;  /* 0x0000009a1a0d7223 */ /* 0x000fca000000000d */
[----:B------:R-:W-:-:S05]  /*3460*/  F2FP.TF32.F32.PACK_B R13, R13 ;  /* 0x0000000dff0d723e */ /* 0x000fca00024050ff */
[----:B------:R0:W-:Y:S01]  /*3470*/  @P1 STG.E desc[UR38][R10.64], R13 ;  /* 0x0000000d0a001986 */ /* 0x0001e2000c101926 */
[----:B------:R-:W-:Y:S05]  /*3480*/  @!P0 BRA `(.L_x_41) ;  /* 0x0000000000048947 */ /* 0x000fea0003800000 */
[----:B------:R2:W5:Y:S02]  /*3490*/  LDG.E.LTC128B R19, desc[UR38][R8.64+0x4] ;  /* 0x0000042608137981 */ /* 0x000564000c1e1920 */
.L_x_41:
[----:B------:R-:W-:Y:S05]  /*34a0*/  BSYNC B1 ;  /* 0x0000000000017941 */ /* 0x000fea0003800000 */
.L_x_40:
[----:B-----5:R-:W-:Y:S01]  /*34b0*/  LOP3.LUT R2, R19, 0xffffe000, RZ, 0xc0, !PT ;  /* 0xffffe00013027812 */ /* 0x020fe200078ec0ff */
[----:B------:R-:W-:Y:S01]  /*34c0*/  BSSY B1, `(.L_x_42) ;  /* 0x0000009000017945 */ /* 0x000fe20003800000 */
[----:B------:R-:W-:-:S03]  /*34d0*/  ISETP.GT.AND P1, PT, R0, 0x8, PT ;  /* 0x000000080000780c */ /* 0x000fc60003f24270 */
[----:B------:R-:W-:Y:S01]  /*34e0*/  FMUL R2, R2, R155 ;  /* 0x0000009b02027220 */ /* 0x000fe20000400000 */
[----:B------:R-:W-:-:S03]  /*34f0*/  ISETP.GT.AND P2, PT, R3, RZ, P1 ;  /* 0x000000ff0300720c */ /* 0x000fc60000f44270 */
[----:B------:R-:W-:-:S05]  /*3500*/  FFMA R27, R27, R154, R2 ;  /* 0x0000009a1b1b7223 */ /* 0x000fca0000000002 */
[----:B------:R-:W-:-:S05]  /*3510*/  F2FP.TF32.F32.PACK_B R27, R27 ;  /* 0x0000001bff1b723e */ /* 0x000fca00024050ff */
[----:B------:R3:W-:Y:S01]  /*3520*/  @P0 STG.E desc[UR38][R10.64+0x4], R27 ;  /* 0x0000041b0a000986 */ /* 0x0007e2000c101926 */
[----:B------:R-:W-:Y:S05]  /*3530*/  @!P2 BRA `(.L_x_43) ;  /* 0x000000000004a947 */ /* 0x000fea0003800000 */
[----:B------:R4:W5:Y:S02]  /*3540*/  LDG.E.LTC128B R19, desc[UR38][R6.64+0x20] ;  /* 0x0000202606137981 */ /* 0x000964000c1e1920 */
.L_x_43:
[----:B------:R-:W-:Y:S05]  /*3550*/  BSYNC B1 ;  /* 0x0000000000017941 */ /* 0x000fea0003800000 */
.L_x_42:
[----:B-----5:R-:W-:Y:S01]  /*3560*/  LOP3.LUT R2, R19, 0xffffe000, RZ, 0xc0, !PT ;  /* 0xffffe00013027812 */ /* 0x020fe200078ec0ff */
[----:B------:R-:W-:Y:S01]  /*3570*/  BSSY B1, `(.L_x_44) ;  /* 0x0000009000017945 */ /* 0x000fe20003800000 */
[----:B------:R-:W-:-:S03]  /*3580*/  ISETP.GT.AND P0, PT, R0, 0x9, PT ;  /* 0x000000090000780c */ /* 0x000fc60003f04270 */
[----:B0-----:R-:W-:Y:S01]  /*3590*/  FMUL R13, R2, R155 ;  /* 0x0000009b020d7220 */ /* 0x001fe20000400000 */
[----:B------:R-:W-:-:S03]  /*35a0*/  ISETP.GT.AND P3, PT, R3, RZ, P0 ;  /* 0x000000ff0300720c */ /* 0x000fc60000764270 */
[----:B------:R-:W-:-:S05]  /*35b0*/  FFMA R13, R28, R154, R13 ;  /* 0x0000009a1c0d7223 */ /* 0x000fca000000000d */
[----:B------:R-:W-:-:S05]  /*35c0*/  F2FP.TF32.F32.PACK_B R13, R13 ;  /* 0x0000000dff0d723e */ /* 0x000fca00024050ff */
[----:B------:R0:W-:Y:S01]  /*35d0*/  @P2 STG.E desc[UR38][R4.64+0x20], R13 ;  /* 0x0000200d04002986 */ /* 0x0001e2000c101926 */
[----:B------:R-:W-:Y:S05]  /*35e0*/  @!P3 BRA `(.L_x_45) ;  /* 0x000000000004b947 */ /* 0x000fea0003800000 */
[----:B------:R0:W5:Y:S02]  /*35f0*/  LDG.E.LTC128B R19, desc[UR38][R6.64+0x24] ;  /* 0x0000242606137981 */ /* 0x000164000c1e1920 */
.L_x_45:
[----:B------:R-:W-:Y:S05]  /*3600*/  BSYNC B1 ;  /* 0x0000000000017941 */ /* 0x000fea0003800000 */
.L_x_44:
[----:B-----5:R-:W-:Y:S01]  /*3610*/  LOP3.LUT R2, R19, 0xffffe000, RZ, 0xc0, !PT ;  /* 0xffffe00013027812 */ /* 0x020fe200078ec0ff */
[----:B------:R-:W-:Y:S01]  /*3620*/  BSSY B1, `(.L_x_46) ;  /* 0x0000008000017945 */ /* 0x000fe20003800000 */
[----:B------:R-:W-:-:S03]  /*3630*/  ISETP.GT.AND P1, PT, R3, 0x8, P1 ;  /* 0x000000080300780c */ /* 0x000fc60000f24270 */
[----:B------:R-:W-:-:S04]  /*3640*/  FMUL R2, R2, R155 ;  /* 0x0000009b02027220 */ /* 0x000fc80000400000 */
[----:B------:R-:W-:-:S05]  /*3650*/  FFMA R29, R29, R154, R2 ;  /* 0x0000009a1d1d7223 */ /* 0x000fca0000000002 */
[----:B------:R-:W-:-:S05]  /*3660*/  F2FP.TF32.F32.PACK_B R29, R29 ;  /* 0x0000001dff1d723e */ /* 0x000fca00024050ff */
[----:B------:R0:W-:Y:S01]  /*3670*/  @P3 STG.E desc[UR38][R4.64+0x24], R29 ;  /* 0x0000241d04003986 */ /* 0x0001e2000c101926 */
[----:B------:R-:W-:Y:S05]  /*3680*/  @!P1 BRA `(.L_x_47) ;  /* 0x0000000000049947 */ /* 0x000fea0003800000 */
[----:B------:R0:W5:Y:S02]  /*3690*/  LDG.E.LTC128B R19, desc[UR38][R8.64+0x20] ;  /* 0x0000202608137981 */ /* 0x000164000c1e1920 */
.L_x_47:
[----:B------:R-:W-:Y:S05]  /*36a0*/  BSYNC B1 ;  /* 0x0000000000017941 */ /* 0x000fea0003800000 */
.L_x_46:
[----:B-----5:R-:W-:Y:S01]  /*36b0*/  LOP3.LUT R2, R19, 0xffffe000, RZ, 0xc0, !PT ;  /* 0xffffe00013027812 */ /* 0x020fe200078ec0ff */
[----:B------:R-:W-:Y:S01]  /*36c0*/  BSSY B1, `(.L_x_48) ;  /* 0x0000008000017945 */ /* 0x000fe20003800000 */
[----:B------:R-:W-:-:S03]  /*36d0*/  ISETP.GT.AND P0, PT, R3, 0x8, P0 ;  /* 0x000000080300780c */ /* 0x000fc60000704270 */
[----:B0-----:R-:W-:-:S04]  /*36e0*/  FMUL R13, R2, R155 ;  /* 0x0000009b020d7220 */ /* 0x001fc80000400000 */
[----:B------:R-:W-:-:S05]  /*36f0*/  FFMA R13, R30, R154, R13 ;  /* 0x0000009a1e0d7223 */ /* 0x000fca000000000d */
[----:B------:R-:W-:-:S05]  /*3700*/  F2FP.TF32.F32.PACK_B R13, R13 ;  /* 0x0000000dff0d723e */ /* 0x000fca00024050ff */
[----:B------:R0:W-:Y:S01]  /*3710*/  @P1 STG.E desc[UR38][R10.64+0x20], R13 ;  /* 0x0000200d0a001986 */ /* 0x0001e2000c101926 */
[----:B------:R-:W-:Y:S05]  /*3720*/  @!P0 BRA `(.L_x_49) ;  /* 0x0000000000048947 */ /* 0x000fea0003800000 */
[----:B------:R0:W5:Y:S02]  /*3730*/  LDG.E.LTC128B R19, desc[UR38][R8.64+0x24] ;  /* 0x0000242608137981 */ /* 0x000164000c1e1920 */
.L_x_49:
[----:B------:R-:W-:Y:S05]  /*3740*/  BSYNC B1 ;  /* 0x0000000000017941 */ /* 0x000fea0003800000 */
.L_x_48:
        /* <DEDUP_REMOVED lines=10> */
.L_x_51:
[----:B------:R-:W-:Y:S05]  /*37f0*/  BSYNC B1 ;  /* 0x0000000000017941 */ /* 0x000fea0003800000 */
.L_x_50:
        /* <DEDUP_REMOVED lines=10> */
.L_x_53:
[----:B------:R-:W-:Y:S05]  /*38a0*/  BSYNC B1 ;  /* 0x0000000000017941 */ /* 0x000fea0003800000 */
.L_x_52:
        /* <DEDUP_REMOVED lines=9> */
.L_x_55:
[----:B------:R-:W-:Y:S05]  /*3940*/  BSYNC B1 ;  /* 0x0000000000017941 */ /* 0x000fea0003800000 */
.L_x_54:
        /* <DEDUP_REMOVED lines=9> */
.L_x_57:
[----:B------:R-:W-:Y:S05]  /*39e0*/  BSYNC B1 ;  /* 0x0000000000017941 */ /* 0x000fea0003800000 */
.L_x_56:
        /* <DEDUP_REMOVED lines=10> */
.L_x_59:
[----:B------:R-:W-:Y:S05]  /*3a90*/  BSYNC B1 ;  /* 0x0000000000017941 */ /* 0x000fea0003800000 */
.L_x_58:
        /* <DEDUP_REMOVED lines=10> */
.L_x_61:
[----:B------:R-:W-:Y:S05]  /*3b40*/  BSYNC B1 ;  /* 0x0000000000017941 */ /* 0x000fea0003800000 */
.L_x_60:
        /* <DEDUP_REMOVED lines=9> */
.L_x_63:
[----:B------:R-:W-:Y:S05]  /*3be0*/  BSYNC B1 ;  /* 0x0000000000017941 */ /* 0x000fea0003800000 */
.L_x_62:
        /* <DEDUP_REMOVED lines=9> */
.L_x_65:
[----:B------:R-:W-:Y:S05]  /*3c80*/  BSYNC B1 ;  /* 0x0000000000017941 */ /* 0x000fea0003800000 */
.L_x_64:
        /* <DEDUP_REMOVED lines=10> */
.L_x_67:
[----:B------:R-:W-:Y:S05]  /*3d30*/  BSYNC B1 ;  /* 0x0000000000017941 */ /* 0x000fea0003800000 */
.L_x_66:
        /* <DEDUP_REMOVED lines=10> */
.L_x_69:
[----:B------:R-:W-:Y:S05]  /*3de0*/  BSYNC B1 ;  /* 0x0000000000017941 */ /* 0x000fea0003800000 */
.L_x_68:
        /* <DEDUP_REMOVED lines=9> */
.L_x_71:
[----:B------:R-:W-:Y:S05]  /*3e80*/  BSYNC B1 ;  /* 0x0000000000017941 */ /* 0x000fea0003800000 */
.L_x_70:
        /* <DEDUP_REMOVED lines=9> */
.L_x_73:
[----:B------:R-:W-:Y:S05]  /*3f20*/  BSYNC B1 ;  /* 0x0000000000017941 */ /* 0x000fea0003800000 */
.L_x_72:
        /* <DEDUP_REMOVED lines=10> */
.L_x_75:
[----:B------:R-:W-:Y:S05]  /*3fd0*/  BSYNC B1 ;  /* 0x0000000000017941 */ /* 0x000fea0003800000 */
.L_x_74:
        /* <DEDUP_REMOVED lines=10> */
.L_x_77:
[----:B------:R-:W-:Y:S05]  /*4080*/  BSYNC B1 ;  /* 0x0000000000017941 */ /* 0x000fea0003800000 */
.L_x_76:
        /* <DEDUP_REMOVED lines=9> */
.L_x_79:
[----:B------:R-:W-:Y:S05]  /*4120*/  BSYNC B1 ;  /* 0x0000000000017941 */ /* 0x000fea0003800000 */
.L_x_78:
        /* <DEDUP_REMOVED lines=9> */
.L_x_81:
[----:B------:R-:W-:Y:S05]  /*41c0*/  BSYNC B1 ;  /* 0x0000000000017941 */ /* 0x000fea0003800000 */
.L_x_80:
        /* <DEDUP_REMOVED lines=10> */
.L_x_83:
[----:B------:R-:W-:Y:S05]  /*4270*/  BSYNC B1 ;  /* 0x0000000000017941 */ /* 0x000fea0003800000 */
.L_x_82:
        /* <DEDUP_REMOVED lines=10> */
.L_x_85:
[----:B------:R-:W-:Y:S05]  /*4320*/  BSYNC B1 ;  /* 0x0000000000017941 */ /* 0x000fea0003800000 */
.L_x_84:
        /* <DEDUP_REMOVED lines=9> */
.L_x_87:
[----:B------:R-:W-:Y:S05]  /*43c0*/  BSYNC B1 ;  /* 0x0000000000017941 */ /* 0x000fea0003800000 */
.L_x_86:
        /* <DEDUP_REMOVED lines=9> */
.L_x_89:
[----:B------:R-:W-:Y:S05]  /*4460*/  BSYNC B1 ;  /* 0x0000000000017941 */ /* 0x000fea0003800000 */
.L_x_88:
        /* <DEDUP_REMOVED lines=10> */
.L_x_91:
[----:B------:R-:W-:Y:S05]  /*4510*/  BSYNC B1 ;  /* 0x0000000000017941 */ /* 0x000fea0003800000 */
.L_x_90:
        /* <DEDUP_REMOVED lines=10> */
.L_x_93:
[----:B------:R-:W-:Y:S05]  /*45c0*/  BSYNC B1 ;  /* 0x0000000000017941 */ /* 0x000fea0003800000 */
.L_x_92:
        /* <DEDUP_REMOVED lines=9> */
.L_x_95:
[----:B------:R-:W-:Y:S05]  /*4660*/  BSYNC B1 ;  /* 0x0000000000017941 */ /* 0x000fea0003800000 */
.L_x_94:
        /* <DEDUP_REMOVED lines=9> */
.L_x_97:
[----:B------:R-:W-:Y:S05]  /*4700*/  BSYNC B1 ;  /* 0x0000000000017941 */ /* 0x000fea0003800000 */
.L_x_96:
        /* <DEDUP_REMOVED lines=10> */
.L_x_99:
[----:B------:R-:W-:Y:S05]  /*47b0*/  BSYNC B1 ;  /* 0x0000000000017941 */ /* 0x000fea0003800000 */
.L_x_98:
        /* <DEDUP_REMOVED lines=10> */
.L_x_101:
[----:B------:R-:W-:Y:S05]  /*4860*/  BSYNC B1 ;  /* 0x0000000000017941 */ /* 0x000fea0003800000 */
.L_x_100:
        /* <DEDUP_REMOVED lines=9> */
.L_x_103:
[----:B------:R-:W-:Y:S05]  /*4900*/  BSYNC B1 ;  /* 0x0000000000017941 */ /* 0x000fea0003800000 */
.L_x_102:
        /* <DEDUP_REMOVED lines=9> */
.L_x_105:
[----:B------:R-:W-:Y:S05]  /*49a0*/  BSYNC B1 ;  /* 0x0000000000017941 */ /* 0x000fea0003800000 */
.L_x_104:
        /* <DEDUP_REMOVED lines=10> */
.L_x_107:
[----:B------:R-:W-:Y:S05]  /*4a50*/  BSYNC B1 ;  /* 0x0000000000017941 */ /* 0x000fea0003800000 */
.L_x_106:
        /* <DEDUP_REMOVED lines=10> */
.L_x_109:
[----:B------:R-:W-:Y:S05]  /*4b00*/  BSYNC B1 ;  /* 0x0000000000017941 */ /* 0x000fea0003800000 */
.L_x_108:
        /* <DEDUP_REMOVED lines=9> */
.L_x_111:
[----:B------:R-:W-:Y:S05]  /*4ba0*/  BSYNC B1 ;  /* 0x0000000000017941 */ /* 0x000fea0003800000 */
.L_x_110:
        /* <DEDUP_REMOVED lines=9> */
.L_x_113:
[----:B------:R-:W-:Y:S05]  /*4c40*/  BSYNC B1 ;  /* 0x0000000000017941 */ /* 0x000fea0003800000 */
.L_x_112:
        /* <DEDUP_REMOVED lines=10> */
.L_x_115:
[----:B------:R-:W-:Y:S05]  /*4cf0*/  BSYNC B1 ;  /* 0x0000000000017941 */ /* 0x000fea0003800000 */
.L_x_114:
        /* <DEDUP_REMOVED lines=10> */
.L_x_117:
[----:B------:R-:W-:Y:S05]  /*4da0*/  BSYNC B1 ;  /* 0x0000000000017941 */ /* 0x000fea0003800000 */
.L_x_116:
        /* <DEDUP_REMOVED lines=9> */
.L_x_119:
[----:B------:R-:W-:Y:S05]  /*4e40*/  BSYNC B1 ;  /* 0x0000000000017941 */ /* 0x000fea0003800000 */
.L_x_118:
        /* <DEDUP_REMOVED lines=9> */
.L_x_121:
[----:B------:R-:W-:Y:S05]  /*4ee0*/  BSYNC B1 ;  /* 0x0000000000017941 */ /* 0x000fea0003800000 */
.L_x_120:
        /* <DEDUP_REMOVED lines=10> */
.L_x_123:
[----:B------:R-:W-:Y:S05]  /*4f90*/  BSYNC B1 ;  /* 0x0000000000017941 */ /* 0x000fea0003800000 */
.L_x_122:
        /* <DEDUP_REMOVED lines=10> */
.L_x_125:
[----:B------:R-:W-:Y:S05]  /*5040*/  BSYNC B1 ;  /* 0x0000000000017941 */ /* 0x000fea0003800000 */
.L_x_124:
        /* <DEDUP_REMOVED lines=9> */
.L_x_127:
[----:B------:R-:W-:Y:S05]  /*50e0*/  BSYNC B1 ;  /* 0x0000000000017941 */ /* 0x000fea0003800000 */
.L_x_126:
        /* <DEDUP_REMOVED lines=9> */
.L_x_129:
[----:B------:R-:W-:Y:S05]  /*5180*/  BSYNC B1 ;  /* 0x0000000000017941 */ /* 0x000fea0003800000 */
.L_x_128:
        /* <DEDUP_REMOVED lines=10> */
.L_x_131:
[----:B------:R-:W-:Y:S05]  /*5230*/  BSYNC B1 ;  /* 0x0000000000017941 */ /* 0x000fea0003800000 */
.L_x_130:
        /* <DEDUP_REMOVED lines=10> */
.L_x_133:
[----:B------:R-:W-:Y:S05]  /*52e0*/  BSYNC B1 ;  /* 0x0000000000017941 */ /* 0x000fea0003800000 */
.L_x_132:
        /* <DEDUP_REMOVED lines=9> */
.L_x_135:
[----:B------:R-:W-:Y:S05]  /*5380*/  BSYNC B1 ;  /* 0x0000000000017941 */ /* 0x000fea0003800000 */
.L_x_134:
        /* <DEDUP_REMOVED lines=9> */
.L_x_137:
[----:B------:R-:W-:Y:S05]  /*5420*/  BSYNC B1 ;  /* 0x0000000000017941 */ /* 0x000fea0003800000 */
.L_x_136:
        /* <DEDUP_REMOVED lines=10> */
.L_x_139:
[----:B------:R-:W-:Y:S05]  /*54d0*/  BSYNC B1 ;  /* 0x0000000000017941 */ /* 0x000fea0003800000 */
.L_x_138:
        /* <DEDUP_REMOVED lines=10> */
.L_x_141:
[----:B------:R-:W-:Y:S05]  /*5580*/  BSYNC B1 ;  /* 0x0000000000017941 */ /* 0x000fea0003800000 */
.L_x_140:
        /* <DEDUP_REMOVED lines=9> */
.L_x_143:
[----:B------:R-:W-:Y:S05]  /*5620*/  BSYNC B1 ;  /* 0x0000000000017941 */ /* 0x000fea0003800000 */
.L_x_142:
        /* <DEDUP_REMOVED lines=9> */
.L_x_145:
[----:B------:R-:W-:Y:S05]  /*56c0*/  BSYNC B1 ;  /* 0x0000000000017941 */ /* 0x000fea0003800000 */
.L_x_144:
        /* <DEDUP_REMOVED lines=10> */
.L_x_147:
[----:B------:R-:W-:Y:S05]  /*5770*/  BSYNC B1 ;  /* 0x0000000000017941 */ /* 0x000fea0003800000 */
.L_x_146:
        /* <DEDUP_REMOVED lines=10> */
.L_x_149:
[----:B------:R-:W-:Y:S05]  /*5820*/  BSYNC B1 ;  /* 0x0000000000017941 */ /* 0x000fea0003800000 */
.L_x_148:
        /* <DEDUP_REMOVED lines=9> */
.L_x_151:
[----:B------:R-:W-:Y:S05]  /*58c0*/  BSYNC B1 ;  /* 0x0000000000017941 */ /* 0x000fea0003800000 */
.L_x_150:
        /* <DEDUP_REMOVED lines=9> */
.L_x_153:
[----:B------:R-:W-:Y:S05]  /*5960*/  BSYNC B1 ;  /* 0x0000000000017941 */ /* 0x000fea0003800000 */
.L_x_152:
        /* <DEDUP_REMOVED lines=10> */
.L_x_155:
[----:B------:R-:W-:Y:S05]  /*5a10*/  BSYNC B1 ;  /* 0x0000000000017941 */ /* 0x000fea0003800000 */
.L_x_154:
        /* <DEDUP_REMOVED lines=10> */
.L_x_157:
[----:B------:R-:W-:Y:S05]  /*5ac0*/  BSYNC B1 ;  /* 0x0000000000017941 */ /* 0x000fea0003800000 */
.L_x_156:
        /* <DEDUP_REMOVED lines=9> */
.L_x_159:
[----:B------:R-:W-:Y:S05]  /*5b60*/  BSYNC B1 ;  /* 0x0000000000017941 */ /* 0x000fea0003800000 */
.L_x_158:
        /* <DEDUP_REMOVED lines=9> */
.L_x_161:
[----:B------:R-:W-:Y:S05]  /*5c00*/  BSYNC B1 ;  /* 0x0000000000017941 */ /* 0x000fea0003800000 */
.L_x_160:
        /* <DEDUP_REMOVED lines=10> */
.L_x_163:
[----:B------:R-:W-:Y:S05]  /*5cb0*/  BSYNC B1 ;  /* 0x0000000000017941 */ /* 0x000fea0003800000 */
.L_x_162:
        /* <DEDUP_REMOVED lines=10> */
.L_x_165:
[----:B------:R-:W-:Y:S05]  /*5d60*/  BSYNC B1 ;  /* 0x0000000000017941 */ /* 0x000fea0003800000 */
.L_x_164:
        /* <DEDUP_REMOVED lines=9> */
.L_x_167:
[----:B------:R-:W-:Y:S05]  /*5e00*/  BSYNC B1 ;  /* 0x0000000000017941 */ /* 0x000fea0003800000 */
.L_x_166:
        /* <DEDUP_REMOVED lines=9> */
.L_x_169:
[----:B------:R-:W-:Y:S05]  /*5ea0*/  BSYNC B1 ;  /* 0x0000000000017941 */ /* 0x000fea0003800000 */
.L_x_168:
        /* <DEDUP_REMOVED lines=10> */
.L_x_171:
[----:B------:R-:W-:Y:S05]  /*5f50*/  BSYNC B1 ;  /* 0x0000000000017941 */ /* 0x000fea0003800000 */
.L_x_170:
        /* <DEDUP_REMOVED lines=10> */
.L_x_173:
[----:B------:R-:W-:Y:S05]  /*6000*/  BSYNC B1 ;  /* 0x0000000000017941 */ /* 0x000fea0003800000 */
.L_x_172:
        /* <DEDUP_REMOVED lines=9> */
.L_x_175:
[----:B------:R-:W-:Y:S05]  /*60a0*/  BSYNC B1 ;  /* 0x0000000000017941 */ /* 0x000fea0003800000 */
.L_x_174:
        /* <DEDUP_REMOVED lines=9> */
.L_x_177:
[----:B------:R-:W-:Y:S05]  /*6140*/  BSYNC B1 ;  /* 0x0000000000017941 */ /* 0x000fea0003800000 */
.L_x_176:
        /* <DEDUP_REMOVED lines=10> */
.L_x_179:
[----:B------:R-:W-:Y:S05]  /*61f0*/  BSYNC B1 ;  /* 0x0000000000017941 */ /* 0x000fea0003800000 */
.L_x_178:
        /* <DEDUP_REMOVED lines=10> */
.L_x_181:
[----:B------:R-:W-:Y:S05]  /*62a0*/  BSYNC B1 ;  /* 0x0000000000017941 */ /* 0x000fea0003800000 */
.L_x_180:
        /* <DEDUP_REMOVED lines=9> */
.L_x_183:
[----:B------:R-:W-:Y:S05]  /*6340*/  BSYNC B1 ;  /* 0x0000000000017941 */ /* 0x000fea0003800000 */
.L_x_182:
        /* <DEDUP_REMOVED lines=9> */
.L_x_185:
[----:B------:R-:W-:Y:S05]  /*63e0*/  BSYNC B1 ;  /* 0x0000000000017941 */ /* 0x000fea0003800000 */
.L_x_184:
        /* <DEDUP_REMOVED lines=10> */
.L_x_187:
[----:B------:R-:W-:Y:S05]  /*6490*/  BSYNC B1 ;  /* 0x0000000000017941 */ /* 0x000fea0003800000 */
.L_x_186:
        /* <DEDUP_REMOVED lines=10> */
.L_x_189:
[----:B------:R-:W-:Y:S05]  /*6540*/  BSYNC B1 ;  /* 0x0000000000017941 */ /* 0x000fea0003800000 */
.L_x_188:
        /* <DEDUP_REMOVED lines=9> */
.L_x_191:
[----:B------:R-:W-:Y:S05]  /*65e0*/  BSYNC B1 ;  /* 0x0000000000017941 */ /* 0x000fea0003800000 */
.L_x_190:
        /* <DEDUP_REMOVED lines=9> */
.L_x_193:
[----:B------:R-:W-:Y:S05]  /*6680*/  BSYNC B1 ;  /* 0x0000000000017941 */ /* 0x000fea0003800000 */
.L_x_192:
        /* <DEDUP_REMOVED lines=10> */
.L_x_195:
[----:B------:R-:W-:Y:S05]  /*6730*/  BSYNC B1 ;  /* 0x0000000000017941 */ /* 0x000fea0003800000 */
.L_x_194:
        /* <DEDUP_REMOVED lines=10> */
.L_x_197:
[----:B------:R-:W-:Y:S05]  /*67e0*/  BSYNC B1 ;  /* 0x0000000000017941 */ /* 0x000fea0003800000 */
.L_x_196:
        /* <DEDUP_REMOVED lines=9> */
.L_x_199:
[----:B------:R-:W-:Y:S05]  /*6880*/  BSYNC B1 ;  /* 0x0000000000017941 */ /* 0x000fea0003800000 */
.L_x_198:
        /* <DEDUP_REMOVED lines=9> */
.L_x_201:
[----:B------:R-:W-:Y:S05]  /*6920*/  BSYNC B1 ;  /* 0x0000000000017941 */ /* 0x000fea0003800000 */
.L_x_200:
        /* <DEDUP_REMOVED lines=10> */
.L_x_203:
[----:B------:R-:W-:Y:S05]  /*69d0*/  BSYNC B1 ;  /* 0x0000000000017941 */ /* 0x000fea0003800000 */
.L_x_202:
        /* <DEDUP_REMOVED lines=10> */
.L_x_205:
[----:B------:R-:W-:Y:S05]  /*6a80*/  BSYNC B1 ;  /* 0x0000000000017941 */ /* 0x000fea0003800000 */
.L_x_204:
        /* <DEDUP_REMOVED lines=9> */
.L_x_207:
[----:B------:R-:W-:Y:S05]  /*6b20*/  BSYNC B1 ;  /* 0x0000000000017941 */ /* 0x000fea0003800000 */
.L_x_206:
        /* <DEDUP_REMOVED lines=9> */
.L_x_209:
[----:B------:R-:W-:Y:S05]  /*6bc0*/  BSYNC B1 ;  /* 0x0000000000017941 */ /* 0x000fea0003800000 */
.L_x_208:
        /* <DEDUP_REMOVED lines=10> */
.L_x_211:
[----:B------:R-:W-:Y:S05]  /*6c70*/  BSYNC B1 ;  /* 0x0000000000017941 */ /* 0x000fea0003800000 */
.L_x_210:
        /* <DEDUP_REMOVED lines=10> */
.L_x_213:
[----:B------:R-:W-:Y:S05]  /*6d20*/  BSYNC B1 ;  /* 0x0000000000017941 */ /* 0x000fea0003800000 */
.L_x_212:
        /* <DEDUP_REMOVED lines=9> */
.L_x_215:
[----:B------:R-:W-:Y:S05]  /*6dc0*/  BSYNC B1 ;  /* 0x0000000000017941 */ /* 0x000fea0003800000 */
.L_x_214:
        /* <DEDUP_REMOVED lines=9> */
.L_x_217:
[----:B------:R-:W-:Y:S05]  /*6e60*/  BSYNC B1 ;  /* 0x0000000000017941 */ /* 0x000fea0003800000 */
.L_x_216:
        /* <DEDUP_REMOVED lines=10> */
.L_x_219:
[----:B------:R-:W-:Y:S05]  /*6f10*/  BSYNC B1 ;  /* 0x0000000000017941 */ /* 0x000fea0003800000 */
.L_x_218:
        /* <DEDUP_REMOVED lines=10> */
.L_x_221:
[----:B------:R-:W-:Y:S05]  /*6fc0*/  BSYNC B1 ;  /* 0x0000000000017941 */ /* 0x000fea0003800000 */
.L_x_220:
        /* <DEDUP_REMOVED lines=9> */
.L_x_223:
[----:B------:R-:W-:Y:S05]  /*7060*/  BSYNC B1 ;  /* 0x0000000000017941 */ /* 0x000fea0003800000 */
.L_x_222:
        /* <DEDUP_REMOVED lines=9> */
.L_x_225:
[----:B------:R-:W-:Y:S05]  /*7100*/  BSYNC B1 ;  /* 0x0000000000017941 */ /* 0x000fea0003800000 */
.L_x_224:
        /* <DEDUP_REMOVED lines=10> */
.L_x_227:
[----:B------:R-:W-:Y:S05]  /*71b0*/  BSYNC B1 ;  /* 0x0000000000017941 */ /* 0x000fea0003800000 */
.L_x_226:
        /* <DEDUP_REMOVED lines=10> */
.L_x_229:
[----:B------:R-:W-:Y:S05]  /*7260*/  BSYNC B1 ;  /* 0x0000000000017941 */ /* 0x000fea0003800000 */
.L_x_228:
        /* <DEDUP_REMOVED lines=9> */
.L_x_231:
[----:B------:R-:W-:Y:S05]  /*7300*/  BSYNC B1 ;  /* 0x0000000000017941 */ /* 0x000fea0003800000 */
.L_x_230:
        /* <DEDUP_REMOVED lines=9> */
.L_x_233:
[----:B------:R-:W-:Y:S05]  /*73a0*/  BSYNC B1 ;  /* 0x0000000000017941 */ /* 0x000fea0003800000 */
.L_x_232:
        /* <DEDUP_REMOVED lines=10> */
.L_x_235:
[----:B------:R-:W-:Y:S05]  /*7450*/  BSYNC B1 ;  /* 0x0000000000017941 */ /* 0x000fea0003800000 */
.L_x_234:
        /* <DEDUP_REMOVED lines=10> */
.L_x_237:
[----:B------:R-:W-:Y:S05]  /*7500*/  BSYNC B1 ;  /* 0x0000000000017941 */ /* 0x000fea0003800000 */
.L_x_236:
        /* <DEDUP_REMOVED lines=9> */
.L_x_239:
[----:B------:R-:W-:Y:S05]  /*75a0*/  BSYNC B1 ;  /* 0x0000000000017941 */ /* 0x000fea0003800000 */
.L_x_238:
        /* <DEDUP_REMOVED lines=9> */
.L_x_241:
[----:B------:R-:W-:Y:S05]  /*7640*/  BSYNC B1 ;  /* 0x0000000000017941 */ /* 0x000fea0003800000 */
.L_x_240:
        /* <DEDUP_REMOVED lines=10> */
.L_x_243:
[----:B------:R-:W-:Y:S05]  /*76f0*/  BSYNC B1 ;  /* 0x0000000000017941 */ /* 0x000fea0003800000 */
.L_x_242:
        /* <DEDUP_REMOVED lines=10> */
.L_x_245:
[----:B------:R-:W-:Y:S05]  /*77a0*/  BSYNC B1 ;  /* 0x0000000000017941 */ /* 0x000fea0003800000 */
.L_x_244:
        /* <DEDUP_REMOVED lines=9> */
.L_x_247:
[----:B------:R-:W-:Y:S05]  /*7840*/  BSYNC B1 ;  /* 0x0000000000017941 */ /* 0x000fea0003800000 */
.L_x_246:
        /* <DEDUP_REMOVED lines=9> */
.L_x_249:
[----:B------:R-:W-:Y:S05]  /*78e0*/  BSYNC B1 ;  /* 0x0000000000017941 */ /* 0x000fea0003800000 */
.L_x_248:
        /* <DEDUP_REMOVED lines=10> */
.L_x_251:
[----:B------:R-:W-:Y:S05]  /*7990*/  BSYNC B1 ;  /* 0x0000000000017941 */ /* 0x000fea0003800000 */
.L_x_250:
        /* <DEDUP_REMOVED lines=10> */
.L_x_253:
[----:B------:R-:W-:Y:S05]  /*7a40*/  BSYNC B1 ;  /* 0x0000000000017941 */ /* 0x000fea0003800000 */
.L_x_252:
        /* <DEDUP_REMOVED lines=9> */
.L_x_255:
[----:B------:R-:W-:Y:S05]  /*7ae0*/  BSYNC B1 ;  /* 0x0000000000017941 */ /* 0x000fea0003800000 */
.L_x_254:
        /* <DEDUP_REMOVED lines=9> */
.L_x_257:
[----:B------:R-:W-:Y:S05]  /*7b80*/  BSYNC B1 ;  /* 0x0000000000017941 */ /* 0x000fea0003800000 */
.L_x_256:
        /* <DEDUP_REMOVED lines=10> */
.L_x_259:
[----:B------:R-:W-:Y:S05]  /*7c30*/  BSYNC B1 ;  /* 0x0000000000017941 */ /* 0x000fea0003800000 */
.L_x_258:
        /* <DEDUP_REMOVED lines=10> */
.L_x_261:
[----:B------:R-:W-:Y:S05]  /*7ce0*/  BSYNC B1 ;  /* 0x0000000000017941 */ /* 0x000fea0003800000 */
.L_x_260:
        /* <DEDUP_REMOVED lines=9> */
.L_x_263:
[----:B------:R-:W-:Y:S05]  /*7d80*/  BSYNC B1 ;  /* 0x0000000000017941 */ /* 0x000fea0003800000 */
.L_x_262:
        /* <DEDUP_REMOVED lines=9> */
.L_x_265:
[----:B------:R-:W-:Y:S05]  /*7e20*/  BSYNC B1 ;  /* 0x0000000000017941 */ /* 0x000fea0003800000 */
.L_x_264:
        /* <DEDUP_REMOVED lines=10> */
.L_x_267:
[----:B------:R-:W-:Y:S05]  /*7ed0*/  BSYNC B1 ;  /* 0x0000000000017941 */ /* 0x000fea0003800000 */
.L_x_266:
        /* <DEDUP_REMOVED lines=10> */
.L_x_269:
[----:B------:R-:W-:Y:S05]  /*7f80*/  BSYNC B1 ;  /* 0x0000000000017941 */ /* 0x000fea0003800000 */
.L_x_268:
        /* <DEDUP_REMOVED lines=9> */
.L_x_271:
[----:B------:R-:W-:Y:S05]  /*8020*/  BSYNC B1 ;  /* 0x0000000000017941 */ /* 0x000fea0003800000 */
.L_x_270:
        /* <DEDUP_REMOVED lines=9> */
.L_x_273:
[----:B------:R-:W-:Y:S05]  /*80c0*/  BSYNC B1 ;  /* 0x0000000000017941 */ /* 0x000fea0003800000 */
.L_x_272:
        /* <DEDUP_REMOVED lines=10> */
.L_x_275:
[----:B------:R-:W-:Y:S05]  /*8170*/  BSYNC B1 ;  /* 0x0000000000017941 */ /* 0x000fea0003800000 */
.L_x_274:
        /* <DEDUP_REMOVED lines=10> */
.L_x_277:
[----:B------:R-:W-:Y:S05]  /*8220*/  BSYNC B1 ;  /* 0x0000000000017941 */ /* 0x000fea0003800000 */
.L_x_276:
        /* <DEDUP_REMOVED lines=9> */
.L_x_279:
[----:B------:R-:W-:Y:S05]  /*82c0*/  BSYNC B1 ;  /* 0x0000000000017941 */ /* 0x000fea0003800000 */
.L_x_278:
        /* <DEDUP_REMOVED lines=9> */
.L_x_281:
[----:B------:R-:W-:Y:S05]  /*8360*/  BSYNC B1 ;  /* 0x0000000000017941 */ /* 0x000fea0003800000 */
.L_x_280:
        /* <DEDUP_REMOVED lines=10> */
.L_x_283:
[----:B------:R-:W-:Y:S05]  /*8410*/  BSYNC B1 ;  /* 0x0000000000017941 */ /* 0x000fea0003800000 */
.L_x_282:
        /* <DEDUP_REMOVED lines=10> */
.L_x_285:
[----:B------:R-:W-:Y:S05]  /*84c0*/  BSYNC B1 ;  /* 0x0000000000017941 */ /* 0x000fea0003800000 */
.L_x_284:
        /* <DEDUP_REMOVED lines=9> */
.L_x_287:
[----:B------:R-:W-:Y:S05]  /*8560*/  BSYNC B1 ;  /* 0x0000000000017941 */ /* 0x000fea0003800000 */
.L_x_286:
[----:B-----5:R-:W-:Y:S01]  /*8570*/  LOP3.LUT R0, R19, 0xffffe000, RZ, 0xc0, !PT ;  /* 0xffffe00013007812 */ /* 0x020fe200078ec0ff */
[----:B0-----:R-:W-:Y:S01]  /*8580*/  @P1 IMAD.MOV.U32 R4, RZ, RZ, R10 ;  /* 0x000000ffff041224 */ /* 0x001fe200078e000a */
[----:B------:R-:W-:Y:S01]  /*8590*/  ISETP.GT.AND P0, PT, R3, 0x8, P0 ;  /* 0x000000080300780c */ /* 0x000fe20000704270 */
[----:B------:R-:W-:Y:S02]  /*85a0*/  BSSY B1, `(.L_x_288) ;  /* 0x0000008000017945 */ /* 0x000fe40003800000 */
[----:B------:R-:W-:-:S04]  /*85b0*/  FMUL R5, R0, R155 ;  /* 0x0000009b00057220 */ /* 0x000fc80000400000 */
[----:B-1--4-:R-:W-:Y:S01]  /*85c0*/  FFMA R7, R150, R154, R5 ;  /* 0x0000009a96077223 */ /* 0x012fe20000000005 */
[----:B------:R-:W-:-:S04]  /*85d0*/  @P1 IMAD.MOV.U32 R5, RZ, RZ, R11 ;  /* 0x000000ffff051224 */ /* 0x000fc800078e000b */
[----:B------:R-:W-:-:S05]  /*85e0*/  F2FP.TF32.F32.PACK_B R7, R7 ;  /* 0x00000007ff07723e */ /* 0x000fca00024050ff */
[----:B------:R0:W-:Y:S01]  /*85f0*/  @P1 STG.E desc[UR38][R4.64+0x3e0], R7 ;  /* 0x0003e00704001986 */ /* 0x0001e2000c101926 */
[----:B------:R-:W-:Y:S05]  /*8600*/  @!P0 BRA `(.L_x_289) ;  /* 0x0000000000048947 */ /* 0x000fea0003800000 */
[----:B------:R1:W5:Y:S02]  /*8610*/  LDG.E.LTC128B R19, desc[UR38][R8.64+0x3e4] ;  /* 0x0003e42608137981 */ /* 0x000364000c1e1920 */
.L_x_289:
[----:B------:R-:W-:Y:S05]  /*8620*/  BSYNC B1 ;  /* 0x0000000000017941 */ /* 0x000fea0003800000 */
.L_x_288:
[----:B------:R-:W-:Y:S05]  /*8630*/  @!P0 BRA `(.L_x_290) ;  /* 0x0000002400488947 */ /* 0x000fea0003800000 */
[----:B-----5:R-:W-:-:S05]  /*8640*/  LOP3.LUT R0, R19, 0xffffe000, RZ, 0xc0, !PT ;  /* 0xffffe00013007812 */ /* 0x020fca00078ec0ff */
[----:B------:R-:W-:-:S04]  /*8650*/  FMUL R0, R0, R155 ;  /* 0x0000009b00007220 */ /* 0x000fc80000400000 */
[----:B------:R-:W-:-:S05]  /*8660*/  FFMA R151, R151, R154, R0 ;  /* 0x0000009a97977223 */ /* 0x000fca0000000000 */
[----:B------:R-:W-:-:S05]  /*8670*/  F2FP.TF32.F32.PACK_B R151, R151 ;  /* 0x00000097ff97723e */ /* 0x000fca00024050ff */
[----:B------:R4:W-:Y:S01]  /*8680*/  STG.E desc[UR38][R10.64+0x3e4], R151 ;  /* 0x0003e4970a007986 */ /* 0x0009e2000c101926 */
[----:B------:R-:W-:Y:S05]  /*8690*/  BRA `(.L_x_290) ;  /* 0x0000002400307947 */ /* 0x000fea0003800000 */
.L_x_37:
[----:B------:R-:W-:Y:S01]  /*86a0*/  ISETP.GT.AND P3, PT, R0, 0x1, PT ;  /* 0x000000010000780c */ /* 0x000fe20003f64270 */
[----:B------:R-:W-:Y:S01]  /*86b0*/  ULDC.64 UR4, c[0x0][0x5c0] ;  /* 0x0001700000047ab9 */ /* 0x000fe20000000a00 */
[-C--:B------:R-:W-:Y:S01]  /*86c0*/  FMUL R9, R24, R154.reuse ;  /* 0x0000009a18097220 */ /* 0x080fe20000400000 */
[C---:B------:R-:W-:Y:S01]  /*86d0*/  LEA R4, P4, R168.reuse, UR4, 0x2 ;  /* 0x00000004a8047c11 */ /* 0x040fe2000f8810ff */
[-C--:B------:R-:W-:Y:S01]  /*86e0*/  FMUL R25, R25, R154.reuse ;  /* 0x0000009a19197220 */ /* 0x080fe20000400000 */
[----:B------:R-:W-:Y:S01]  /*86f0*/  ISETP.GT.AND P0, PT, R3, RZ, P3 ;  /* 0x000000ff0300720c */ /* 0x000fe20001f04270 */
[-C--:B------:R-:W-:Y:S01]  /*8700*/  FMUL R27, R27, R154.reuse ;  /* 0x0000009a1b1b7220 */ /* 0x080fe20000400000 */
[----:B------:R-:W-:Y:S01]  /*8710*/  LEA.HI.X R5, R168, UR5, R179, 0x2, P4 ;  /* 0x00000005a8057c11 */ /* 0x000fe2000a0f14b3 */
[-C--:B------:R-:W-:Y:S01]  /*8720*/  FMUL R29, R29, R154.reuse ;  /* 0x0000009a1d1d7220 */ /* 0x080fe20000400000 */
[----:B------:R-:W-:Y:S01]  /*8730*/  F2FP.TF32.F32.PACK_B R9, R9 ;  /* 0x00000009ff09723e */ /* 0x000fe200024050ff */
[-C--:B------:R-:W-:Y:S01]  /*8740*/  FMUL R31, R31, R154.reuse ;  /* 0x0000009a1f1f7220 */ /* 0x080fe20000400000 */
[----:B------:R-:W-:Y:S01]  /*8750*/  F2FP.TF32.F32.PACK_B R25, R25 ;  /* 0x00000019ff19723e */ /* 0x000fe200024050ff */
[----:B------:R-:W-:Y:S01]  /*8760*/  FMUL R13, R32, R154 ;  /* 0x0000009a200d7220 */ /* 0x000fe20000400000 */
[C---:B------:R-:W-:Y:S01]  /*8770*/  SHF.L.U64.HI R7, R10.reuse, 0x5, R11 ;  /* 0x000000050a077819 */ /* 0x040fe2000001020b */
[----:B------:R0:W-:Y:S01]  /*8780*/  @P2 STG.E desc[UR38][R4.64], R9 ;  /* 0x0000000904002986 */ /* 0x0001e2000c101926 */
[----:B------:R-:W-:Y:S01]  /*8790*/  LEA R6, P4, R10, R4, 0x5 ;  /* 0x000000040a067211 */ /* 0x000fe200078828ff */
[-C--:B------:R-:W-:Y:S01]  /*87a0*/  FMUL R11, R26, R154.reuse ;  /* 0x0000009a1a0b7220 */ /* 0x080fe20000400000 */
[----:B------:R-:W-:Y:S01]  /*87b0*/  ISETP.GT.AND P1, PT, R3, 0x8, P1 ;  /* 0x000000080300780c */ /* 0x000fe20000f24270 */
[----:B------:R-:W-:Y:S01]  /*87c0*/  @P0 STG.E desc[UR38][R4.64+0x4], R25 ;  /* 0x0000041904000986 */ /* 0x000fe2000c101926 */
[C---:B------:R-:W-:Y:S01]  /*87d0*/  ISETP.GT.AND P2, PT, R0.reuse, 0x8, PT ;  /* 0x000000080000780c */ /* 0x040fe20003f44270 */
[----:B------:R-:W-:Y:S01]  /*87e0*/  IMAD.X R7, R7, 0x1, R5, P4 ;  /* 0x0000000107077824 */ /* 0x000fe200020e0605 */
[----:B------:R-:W-:Y:S01]  /*87f0*/  ISETP.GT.AND P3, PT, R3, 0x8, P3 ;  /* 0x000000080300780c */ /* 0x000fe20001f64270 */
[-C--:B------:R-:W-:Y:S01]  /*8800*/  FMUL R33, R33, R154.reuse ;  /* 0x0000009a21217220 */ /* 0x080fe20000400000 */
[----:B------:R-:W-:Y:S01]  /*8810*/  ISETP.GT.AND P0, PT, R0, 0x9, PT ;  /* 0x000000090000780c */ /* 0x000fe20003f04270 */
[-C--:B------:R-:W-:Y:S01]  /*8820*/  FMUL R35, R35, R154.reuse ;  /* 0x0000009a23237220 */ /* 0x080fe20000400000 */
[C---:B------:R-:W-:Y:S01]  /*8830*/  ISETP.GT.AND P5, PT, R3.reuse, RZ, P2 ;  /* 0x000000ff0300720c */ /* 0x040fe200017a4270 */
[-C--:B0-----:R-:W-:Y:S01]  /*8840*/  FMUL R9, R28, R154.reuse ;  /* 0x0000009a1c097220 */ /* 0x081fe20000400000 */
[----:B------:R-:W-:Y:S01]  /*8850*/  ISETP.GT.AND P4, PT, R3, RZ, P0 ;  /* 0x000000ff0300720c */ /* 0x000fe20000784270 */
[-C--:B------:R-:W-:Y:S01]  /*8860*/  FMUL R37, R37, R154.reuse ;  /* 0x0000009a25257220 */ /* 0x080fe20000400000 */
[----:B------:R-:W-:Y:S01]  /*8870*/  F2FP.TF32.F32.PACK_B R11, R11 ;  /* 0x0000000bff0b723e */ /* 0x000fe200024050ff */
[-C--:B------:R-:W-:Y:S01]  /*8880*/  FMUL R39, R39, R154.reuse ;  /* 0x0000009a27277220 */ /* 0x080fe20000400000 */
[----:B------:R-:W-:Y:S01]  /*8890*/  F2FP.TF32.F32.PACK_B R27, R27 ;  /* 0x0000001bff1b723e */ /* 0x000fe200024050ff */
[-C--:B------:R-:W-:Y:S01]  /*88a0*/  FMUL R41, R41, R154.reuse ;  /* 0x0000009a29297220 */ /* 0x080fe20000400000 */
[----:B------:R-:W-:Y:S01]  /*88b0*/  F2FP.TF32.F32.PACK_B R9, R9 ;  /* 0x00000009ff09723e */ /* 0x000fe200024050ff */
[----:B------:R0:W-:Y:S01]  /*88c0*/  @P1 STG.E desc[UR38][R6.64], R11 ;  /* 0x0000000b06001986 */ /* 0x0001e2000c101926 */
[----:B------:R-:W-:Y:S01]  /*88d0*/  F2FP.TF32.F32.PACK_B R29, R29 ;  /* 0x0000001dff1d723e */ /* 0x000fe200024050ff */
[-C--:B------:R-:W-:Y:S01]  /*88e0*/  FMUL R43, R43, R154.reuse ;  /* 0x0000009a2b2b7220 */ /* 0x080fe20000400000 */
[C---:B------:R-:W-:Y:S01]  /*88f0*/  ISETP.GT.AND P1, PT, R0.reuse, 0x10, PT ;  /* 0x000000100000780c */ /* 0x040fe20003f24270 */
[----:B------:R-:W-:Y:S01]  /*8900*/  @P3 STG.E desc[UR38][R6.64+0x4], R27 ;  /* 0x0000041b06003986 */ /* 0x000fe2000c101926 */
[----:B------:R-:W-:Y:S01]  /*8910*/  ISETP.GT.AND P3, PT, R0, 0x11, PT ;  /* 0x000000110000780c */ /* 0x000fe20003f64270 */
[-C--:B------:R-:W-:Y:S01]  /*8920*/  FMUL R45, R45, R154.reuse ;  /* 0x0000009a2d2d7220 */ /* 0x080fe20000400000 */
[C---:B------:R-:W-:Y:S01]  /*8930*/  ISETP.GT.AND P2, PT, R3.reuse, 0x8, P2 ;  /* 0x000000080300780c */ /* 0x040fe20001744270 */
[----:B------:R1:W-:Y:S01]  /*8940*/  @P5 STG.E desc[UR38][R4.64+0x20], R9 ;  /* 0x0000200904005986 */ /* 0x0003e2000c101926 */
[----:B------:R-:W-:Y:S01]  /*8950*/  ISETP.GT.AND P0, PT, R3, 0x8, P0 ;  /* 0x000000080300780c */ /* 0x000fe20000704270 */
[-C--:B------:R-:W-:Y:S01]  /*8960*/  FMUL R47, R47, R154.reuse ;  /* 0x0000009a2f2f7220 */ /* 0x080fe20000400000 */
[C---:B------:R-:W-:Y:S01]  /*8970*/  ISETP.GT.AND P5, PT, R3.reuse, RZ, P1 ;  /* 0x000000ff0300720c */ /* 0x040fe20000fa4270 */
[----:B------:R-:W-:Y:S01]  /*8980*/  @P4 STG.E desc[UR38][R4.64+0x24], R29 ;  /* 0x0000241d04004986 */ /* 0x000fe2000c101926 */
        /* <DEDUP_REMOVED lines=8> */
[-C--:B-1----:R-:W-:Y:S01]  /*8a10*/  FMUL R9, R34, R154.reuse ;  /* 0x0000009a22097220 */ /* 0x082fe20000400000 */
[----:B------:R-:W-:Y:S01]  /*8a20*/  F2FP.TF32.F32.PACK_B R33, R33 ;  /* 0x00000021ff21723e */ /* 0x000fe200024050ff */
[----:B------:R0:W-:Y:S01]  /*8a30*/  @P2 STG.E desc[UR38][R6.64+0x20], R11 ;  /* 0x0000200b06002986 */ /* 0x0001e2000c101926 */
[----:B------:R-:W-:Y:S01]  /*8a40*/  ISETP.GT.AND P1, PT, R3, 0x8, P1 ;  /* 0x000000080300780c */ /* 0x000fe20000f24270 */
[-C--:B------:R-:W-:Y:S01]  /*8a50*/  FMUL R55, R55, R154.reuse ;  /* 0x0000009a37377220 */ /* 0x080fe20000400000 */
[C---:B------:R-:W-:Y:S01]  /*8a60*/  ISETP.GT.AND P2, PT, R0.reuse, 0x19, PT ;  /* 0x000000190000780c */ /* 0x040fe20003f44270 */
[----:B------:R-:W-:Y:S01]  /*8a70*/  @P0 STG.E desc[UR38][R6.64+0x24], R31 ;  /* 0x0000241f06000986 */ /* 0x000fe2000c101926 */
[----:B------:R-:W-:Y:S01]  /*8a80*/  ISETP.GT.AND P0, PT, R0, 0x18, PT ;  /* 0x000000180000780c */ /* 0x000fe20003f04270 */
[-C--:B------:R-:W-:Y:S01]  /*8a90*/  FMUL R57, R57, R154.reuse ;  /* 0x0000009a39397220 */ /* 0x080fe20000400000 */
[----:B------:R-:W-:Y:S01]  /*8aa0*/  F2FP.TF32.F32.PACK_B R9, R9 ;  /* 0x00000009ff09723e */ /* 0x000fe200024050ff */
[----:B------:R1:W-:Y:S01]  /*8ab0*/  @P5 STG.E desc[UR38][R4.64+0x40], R13 ;  /* 0x0000400d04005986 */ /* 0x0003e2000c101926 */
[----:B------:R-:W-:Y:S01]  /*8ac0*/  ISETP.GT.AND P5, PT, R3, RZ, P0 ;  /* 0x000000ff0300720c */ /* 0x000fe200007a4270 */
[-C--:B------:R-:W-:Y:S01]  /*8ad0*/  FMUL R59, R59, R154.reuse ;  /* 0x0000009a3b3b7220 */ /* 0x080fe20000400000 */
[----:B------:R-:W-:Y:S01]  /*8ae0*/  F2FP.TF32.F32.PACK_B R35, R35 ;  /* 0x00000023ff23723e */ /* 0x000fe200024050ff */
[----:B------:R-:W-:Y:S01]  /*8af0*/  @P4 STG.E desc[UR38][R4.64+0x44], R33 ;  /* 0x0000442104004986 */ /* 0x000fe2000c101926 */
[C---:B------:R-:W-:Y:S01]  /*8b00*/  ISETP.GT.AND P4, PT, R3.reuse, 0x8, P3 ;  /* 0x000000080300780c */ /* 0x040fe20001f84270 */
[-C--:B0-----:R-:W-:Y:S01]  /*8b10*/  FMUL R11, R36, R154.reuse ;  /* 0x0000009a240b7220 */ /* 0x081fe20000400000 */
[----:B------:R-:W-:Y:S01]  /*8b20*/  ISETP.GT.AND P3, PT, R3, RZ, P2 ;  /* 0x000000ff0300720c */ /* 0x000fe20001764270 */
[----:B------:R0:W-:Y:S01]  /*8b30*/  @P1 STG.E desc[UR38][R6.64+0x40], R9 ;  /* 0x0000400906001986 */ /* 0x0001e2000c101926 */
[----:B------:R-:W-:Y:S01]  /*8b40*/  F2FP.TF32.F32.PACK_B R37, R37 ;  /* 0x00000025ff25723e */ /* 0x000fe200024050ff */
[-C--:B------:R-:W-:Y:S01]  /*8b50*/  FMUL R61, R61, R154.reuse ;  /* 0x0000009a3d3d7220 */ /* 0x080fe20000400000 */
[----:B------:R-:W-:Y:S01]  /*8b60*/  F2FP.TF32.F32.PACK_B R11, R11 ;  /* 0x0000000bff0b723e */ /* 0x000fe200024050ff */
[-C--:B-1----:R-:W-:Y:S01]  /*8b70*/  FMUL R13, R40, R154.reuse ;  /* 0x0000009a280d7220 */ /* 0x082fe20000400000 */
[----:B------:R-:W-:Y:S01]  /*8b80*/  ISETP.GT.AND P1, PT, R0, 0x20, PT ;  /* 0x000000200000780c */ /* 0x000fe20003f24270 */
[-C--:B------:R-:W-:Y:S01]  /*8b90*/  FMUL R63, R63, R154.reuse ;  /* 0x0000009a3f3f7220 */ /* 0x080fe20000400000 */
[----:B------:R-:W-:Y:S01]  /*8ba0*/  ISETP.GT.AND P0, PT, R3, 0x8, P0 ;  /* 0x000000080300780c */ /* 0x000fe20000704270 */
[-C--:B------:R-:W-:Y:S01]  /*8bb0*/  FMUL R65, R65, R154.reuse ;  /* 0x0000009a41417220 */ /* 0x080fe20000400000 */
[----:B------:R-:W-:Y:S01]  /*8bc0*/  F2FP.TF32.F32.PACK_B R39, R39 ;  /* 0x00000027ff27723e */ /* 0x000fe200024050ff */
[----:B------:R-:W-:Y:S01]  /*8bd0*/  @P4 STG.E desc[UR38][R6.64+0x44], R35 ;  /* 0x0000442306004986 */ /* 0x000fe2000c101926 */
[C---:B------:R-:W-:Y:S01]  /*8be0*/  ISETP.GT.AND P4, PT, R3.reuse, 0x8, P2 ;  /* 0x000000080300780c */ /* 0x040fe20001784270 */
[-C--:B0-----:R-:W-:Y:S01]  /*8bf0*/  FMUL R9, R38, R154.reuse ;  /* 0x0000009a26097220 */ /* 0x081fe20000400000 */
[C---:B------:R-:W-:Y:S01]  /*8c00*/  ISETP.GT.AND P2, PT, R0.reuse, 0x21, PT ;  /* 0x000000210000780c */ /* 0x040fe20003f44270 */
[----:B------:R0:W-:Y:S01]  /*8c10*/  @P5 STG.E desc[UR38][R4.64+0x60], R11 ;  /* 0x0000600b04005986 */ /* 0x0001e2000c101926 */
[----:B------:R-:W-:Y:S01]  /*8c20*/  ISETP.GT.AND P5, PT, R3, RZ, P1 ;  /* 0x000000ff0300720c */ /* 0x000fe20000fa4270 */
[-C--:B------:R-:W-:Y:S01]  /*8c30*/  FMUL R67, R67, R154.reuse ;  /* 0x0000009a43437220 */ /* 0x080fe20000400000 */
[----:B------:R-:W-:Y:S01]  /*8c40*/  F2FP.TF32.F32.PACK_B R9, R9 ;  /* 0x00000009ff09723e */ /* 0x000fe200024050ff */
[----:B------:R-:W-:Y:S01]  /*8c50*/  @P3 STG.E desc[UR38][R4.64+0x64], R37 ;  /* 0x0000642504003986 */ /* 0x000fe2000c101926 */
[----:B------:R-:W-:Y:S01]  /*8c60*/  ISETP.GT.AND P3, PT, R3, RZ, P2 ;  /* 0x000000ff0300720c */ /* 0x000fe20001764270 */
[-C--:B------:R-:W-:Y:S01]  /*8c70*/  FMUL R69, R69, R154.reuse ;  /* 0x0000009a45457220 */ /* 0x080fe20000400000 */
[----:B------:R-:W-:Y:S01]  /*8c80*/  F2FP.TF32.F32.PACK_B R13, R13 ;  /* 0x0000000dff0d723e */ /* 0x000fe200024050ff */
[----:B------:R1:W-:Y:S01]  /*8c90*/  @P0 STG.E desc[UR38][R6.64+0x60], R9 ;  /* 0x0000600906000986 */ /* 0x0003e2000c101926 */
[----:B------:R-:W-:Y:S01]  /*8ca0*/  F2FP.TF32.F32.PACK_B R41, R41 ;  /* 0x00000029ff29723e */ /* 0x000fe200024050ff */
[-C--:B------:R-:W-:Y:S01]  /*8cb0*/  FMUL R71, R71, R154.reuse ;  /* 0x0000009a47477220 */ /* 0x080fe20000400000 */
[----:B------:R-:W-:Y:S01]  /*8cc0*/  ISETP.GT.AND P0, PT, R0, 0x28, PT ;  /* 0x000000280000780c */ /* 0x000fe20003f04270 */
[----:B------:R-:W-:Y:S01]  /*8cd0*/  @P4 STG.E desc[UR38][R6.64+0x64], R39 ;  /* 0x0000642706004986 */ /* 0x000fe2000c101926 */
[C---:B------:R-:W-:Y:S01]  /*8ce0*/  ISETP.GT.AND P1, PT, R3.reuse, 0x8, P1 ;  /* 0x000000080300780c */ /* 0x040fe20000f24270 */
[-C--:B0-----:R-:W-:Y:S01]  /*8cf0*/  FMUL R11, R44, R154.reuse ;  /* 0x0000009a2c0b7220 */ /* 0x081fe20000400000 */
[----:B------:R-:W-:Y:S01]  /*8d00*/  ISETP.GT.AND P4, PT, R3, 0x8, P2 ;  /* 0x000000080300780c */ /* 0x000fe20001784270 */
[----:B------:R0:W-:Y:S01]  /*8d10*/  @P5 STG.E desc[UR38][R4.64+0x80], R13 ;  /* 0x0000800d04005986 */ /* 0x0001e2000c101926 */
[----:B------:R-:W-:Y:S01]  /*8d20*/  ISETP.GT.AND P2, PT, R0, 0x29, PT ;  /* 0x000000290000780c */ /* 0x000fe20003f44270 */
[-C--:B------:R-:W-:Y:S01]  /*8d30*/  FMUL R73, R73, R154.reuse ;  /* 0x0000009a49497220 */ /* 0x080fe20000400000 */
[C---:B------:R-:W-:Y:S01]  /*8d40*/  ISETP.GT.AND P5, PT, R3.reuse, RZ, P0 ;  /* 0x000000ff0300720c */ /* 0x040fe200007a4270 */
[-C--:B-1----:R-:W-:Y:S01]  /*8d50*/  FMUL R9, R42, R154.reuse ;  /* 0x0000009a2a097220 */ /* 0x082fe20000400000 */
[----:B------:R-:W-:Y:S01]  /*8d60*/  @P3 STG.E desc[UR38][R4.64+0x84], R41 ;  /* 0x0000842904003986 */ /* 0x000fe2000c101926 */
[----:B------:R-:W-:Y:S01]  /*8d70*/  ISETP.GT.AND P3, PT, R3, RZ, P2 ;  /* 0x000000ff0300720c */ /* 0x000fe20001764270 */
[-C--:B------:R-:W-:Y:S01]  /*8d80*/  FMUL R75, R75, R154.reuse ;  /* 0x0000009a4b4b7220 */ /* 0x080fe20000400000 */
[----:B------:R-:W-:Y:S01]  /*8d90*/  F2FP.TF32.F32.PACK_B R43, R43 ;  /* 0x0000002bff2b723e */ /* 0x000fe200024050ff */
[-C--:B------:R-:W-:Y:S01]  /*8da0*/  FMUL R77, R77, R154.reuse ;  /* 0x0000009a4d4d7220 */ /* 0x080fe20000400000 */
[----:B------:R-:W-:Y:S01]  /*8db0*/  F2FP.TF32.F32.PACK_B R9, R9 ;  /* 0x00000009ff09723e */ /* 0x000fe200024050ff */
[-C--:B------:R-:W-:Y:S01]  /*8dc0*/  FMUL R79, R79, R154.reuse ;  /* 0x0000009a4f4f7220 */ /* 0x080fe20000400000 */
[----:B------:R-:W-:Y:S01]  /*8dd0*/  F2FP.TF32.F32.PACK_B R11, R11 ;  /* 0x0000000bff0b723e */ /* 0x000fe200024050ff */
[-C--:B0-----:R-:W-:Y:S01]  /*8de0*/  FMUL R13, R48, R154.reuse ;  /* 0x0000009a300d7220 */ /* 0x081fe20000400000 */
[----:B------:R-:W-:Y:S01]  /*8df0*/  F2FP.TF32.F32.PACK_B R45, R45 ;  /* 0x0000002dff2d723e */ /* 0x000fe200024050ff */
[----:B------:R0:W-:Y:S01]  /*8e00*/  @P1 STG.E desc[UR38][R6.64+0x80], R9 ;  /* 0x0000800906001986 */ /* 0x0001e2000c101926 */
[C---:B------:R-:W-:Y:S01]  /*8e10*/  ISETP.GT.AND P1, PT, R0.reuse, 0x30, PT ;  /* 0x000000300000780c */ /* 0x040fe20003f24270 */
[-C--:B------:R-:W-:Y:S01]  /*8e20*/  FMUL R81, R81, R154.reuse ;  /* 0x0000009a51517220 */ /* 0x080fe20000400000 */
[C---:B------:R-:W-:Y:S01]  /*8e30*/  ISETP.GT.AND P0, PT, R3.reuse, 0x8, P0 ;  /* 0x000000080300780c */ /* 0x040fe20000704270 */
[----:B------:R-:W-:Y:S01]  /*8e40*/  @P4 STG.E desc[UR38][R6.64+0x84], R43 ;  /* 0x0000842b06004986 */ /* 0x000fe2000c101926 */
[----:B------:R-:W-:Y:S01]  /*8e50*/  ISETP.GT.AND P4, PT, R3, 0x8, P2 ;  /* 0x000000080300780c */ /* 0x000fe20001784270 */
[-C--:B------:R-:W-:Y:S01]  /*8e60*/  FMUL R83, R83, R154.reuse ;  /* 0x0000009a53537220 */ /* 0x080fe20000400000 */
[----:B------:R-:W-:Y:S01]  /*8e70*/  ISETP.GT.AND P2, PT, R0, 0x31, PT ;  /* 0x000000310000780c */ /* 0x000fe20003f44270 */
[----:B------:R1:W-:Y:S01]  /*8e80*/  @P5 STG.E desc[UR38][R4.64+0xa0], R11 ;  /* 0x0000a00b04005986 */ /* 0x0003e2000c101926 */
[----:B------:R-:W-:Y:S01]  /*8e90*/  ISETP.GT.AND P5, PT, R3, RZ, P1 ;  /* 0x000000ff0300720c */ /* 0x000fe20000fa4270 */
[-C--:B------:R-:W-:Y:S01]  /*8ea0*/  FMUL R85, R85, R154.reuse ;  /* 0x0000009a55557220 */ /* 0x080fe20000400000 */
[----:B------:R-:W-:Y:S01]  /*8eb0*/  F2FP.TF32.F32.PACK_B R47, R47 ;  /* 0x0000002fff2f723e */ /* 0x000fe200024050ff */
[-C--:B0-----:R-:W-:Y:S01]  /*8ec0*/  FMUL R9, R46, R154.reuse ;  /* 0x0000009a2e097220 */ /* 0x081fe20000400000 */
        /* <DEDUP_REMOVED lines=9> */
[----:B------:R-:W-:Y:S01]  /*8f60*/  ISETP.GT.AND P1, PT, R3, 0x8, P1 ;  /* 0x000000080300780c */ /* 0x000fe20000f24270 */
[----:B------:R0:W-:Y:S01]  /*8f70*/  @P0 STG.E desc[UR38][R6.64+0xa0], R9 ;  /* 0x0000a00906000986 */ /* 0x0001e2000c101926 */
[C---:B------:R-:W-:Y:S01]  /*8f80*/  ISETP.GT.AND P0, PT, R0.reuse, 0x38, PT ;  /* 0x000000380000780c */ /* 0x040fe20003f04270 */
[-C--:B------:R-:W-:Y:S01]  /*8f90*/  FMUL R93, R93, R154.reuse ;  /* 0x0000009a5d5d7220 */ /* 0x080fe20000400000 */
[----:B------:R-:W-:Y:S01]  /*8fa0*/  F2FP.TF32.F32.PACK_B R51, R51 ;  /* 0x00000033ff33723e */ /* 0x000fe200024050ff */
        /* <DEDUP_REMOVED lines=16> */
[----:B------:R-:W-:Y:S01]  /*90b0*/  ISETP.GT.AND P0, PT, R3, 0x8, P0 ;  /* 0x000000080300780c */ /* 0x000fe20000704270 */
[-C--:B-1----:R-:W-:Y:S01]  /*90c0*/  FMUL R13, R56, R154.reuse ;  /* 0x0000009a380d7220 */ /* 0x082fe20000400000 */
[----:B------:R-:W-:Y:S01]  /*90d0*/  F2FP.TF32.F32.PACK_B R55, R55 ;  /* 0x00000037ff37723e */ /* 0x000fe200024050ff */
        /* <DEDUP_REMOVED lines=16> */
[----:B------:R-:W-:Y:S01]  /*91e0*/  ISETP.GT.AND P1, PT, R3, 0x8, P1 ;  /* 0x000000080300780c */ /* 0x000fe20000f24270 */
[-C--:B------:R-:W-:Y:S01]  /*91f0*/  FMUL R113, R113, R154.reuse ;  /* 0x0000009a71717220 */ /* 0x080fe20000400000 */
[----:B------:R-:W-:Y:S01]  /*9200*/  F2FP.TF32.F32.PACK_B R9, R9 ;  /* 0x00000009ff09723e */ /* 0x000fe200024050ff */
[-C--:B------:R-:W-:Y:S01]  /*9210*/  FMUL R115, R115, R154.reuse ;  /* 0x0000009a73737220 */ /* 0x080fe20000400000 */
[-C--:B-1----:R-:W-:Y:S01]  /*9220*/  FMUL R11, R60, R154.reuse ;  /* 0x0000009a3c0b7220 */ /* 0x082fe20000400000 */
[----:B------:R-:W-:Y:S01]  /*9230*/  F2FP.TF32.F32.PACK_B R59, R59 ;  /* 0x0000003bff3b723e */ /* 0x000fe200024050ff */
[-C--:B------:R-:W-:Y:S01]  /*9240*/  FMUL R117, R117, R154.reuse ;  /* 0x0000009a75757220 */ /* 0x080fe20000400000 */
        /* <DEDUP_REMOVED lines=47> */
[----:B------:R-:W-:Y:S01]  /*9540*/  ISETP.GT.AND P0, PT, R0, 0x58, PT ;  /* 0x000000580000780c */ /* 0x000fe20003f04270 */
[-C--:B------:R-:W-:Y:S01]  /*9550*/  FMUL R147, R147, R154.reuse ;  /* 0x0000009a93937220 */ /* 0x080fe20000400000 */
[----:B------:R-:W-:Y:S01]  /*9560*/  F2FP.TF32.F32.PACK_B R11, R11 ;  /* 0x0000000bff0b723e */ /* 0x000fe200024050ff */
[----:B------:R-:W-:Y:S01]  /*9570*/  @P4 STG.E desc[UR38][R6.64+0x124], R63 ;  /* 0x0001243f06004986 */ /* 0x000fe2000c101926 */
[C---:B------:R-:W-:Y:S01]  /*9580*/  ISETP.GT.AND P4, PT, R3.reuse, 0x8, P2 ;  /* 0x000000080300780c */ /* 0x040fe20001784270 */
        /* <DEDUP_REMOVED lines=9> */
[----:B------:R-:W-:Y:S01]  /*9620*/  FMUL R151, R151, R154 ;  /* 0x0000009a97977220 */ /* 0x000fe20000400000 */
[----:B------:R-:W-:-:S02]  /*9630*/  ISETP.GT.AND P0, PT, R3, 0x8, P0 ;  /* 0x000000080300780c */ /* 0x000fc40000704270 */
[----:B------:R-:W-:Y:S01]  /*9640*/  F2FP.TF32.F32.PACK_B R9, R9 ;  /* 0x00000009ff09723e */ /* 0x000fe200024050ff */
[----:B-1----:R-:W-:Y:S01]  /*9650*/  FMUL R13, R72, R154 ;  /* 0x0000009a480d7220 */ /* 0x002fe20000400000 */
[----:B------:R-:W-:-:S03]  /*9660*/  F2FP.TF32.F32.PACK_B R71, R71 ;  /* 0x00000047ff47723e */ /* 0x000fc600024050ff */
[----:B------:R0:W-:Y:S01]  /*9670*/  @P1 STG.E desc[UR38][R6.64+0x140], R9 ;  /* 0x0001400906001986 */ /* 0x0001e2000c101926 */
[C---:B------:R-:W-:Y:S02]  /*9680*/  ISETP.GT.AND P1, PT, R0.reuse, 0x60, PT ;  /* 0x000000600000780c */ /* 0x040fe40003f24270 */
[----:B------:R-:W-:Y:S01]  /*9690*/  F2FP.TF32.F32.PACK_B R13, R13 ;  /* 0x0000000dff0d723e */ /* 0x000fe200024050ff */
[----:B------:R-:W-:Y:S01]  /*96a0*/  @P4 STG.E desc[UR38][R6.64+0x144], R67 ;  /* 0x0001444306004986 */ /* 0x000fe2000c101926 */
[C---:B------:R-:W-:Y:S02]  /*96b0*/  ISETP.GT.AND P4, PT, R3.reuse, 0x8, P2 ;  /* 0x000000080300780c */ /* 0x040fe40001784270 */
[----:B------:R-:W-:Y:S01]  /*96c0*/  ISETP.GT.AND P2, PT, R0, 0x61, PT ;  /* 0x000000610000780c */ /* 0x000fe20003f44270 */
[----:B------:R1:W-:Y:S01]  /*96d0*/  @P5 STG.E desc[UR38][R4.64+0x160], R11 ;  /* 0x0001600b04005986 */ /* 0x0003e2000c101926 */
[C---:B------:R-:W-:Y:S02]  /*96e0*/  ISETP.GT.AND P5, PT, R3.reuse, RZ, P1 ;  /* 0x000000ff0300720c */ /* 0x040fe40000fa4270 */
[----:B------:R-:W-:Y:S01]  /*96f0*/  F2FP.TF32.F32.PACK_B R73, R73 ;  /* 0x00000049ff49723e */ /* 0x000fe200024050ff */
[----:B0-----:R-:W-:Y:S01]  /*9700*/  FMUL R9, R70, R154 ;  /* 0x0000009a46097220 */ /* 0x001fe20000400000 */
[----:B------:R-:W-:Y:S01]  /*9710*/  @P3 STG.E desc[UR38][R4.64+0x164], R69 ;  /* 0x0001644504003986 */ /* 0x000fe2000c101926 */
[----:B------:R-:W-:-:S02]  /*9720*/  ISETP.GT.AND P3, PT, R3, RZ, P2 ;  /* 0x000000ff0300720c */ /* 0x000fc40001764270 */
[----:B------:R-:W-:Y:S02]  /*9730*/  ISETP.GT.AND P1, PT, R3, 0x8, P1 ;  /* 0x000000080300780c */ /* 0x000fe40000f24270 */
        /* <DEDUP_REMOVED lines=252> */
[----:B------:R-:W-:Y:S01]  /*a700*/  @P3 STG.E desc[UR38][R4.64+0x364], R133 ;  /* 0x0003648504003986 */ /* 0x000fe2000c101926 */
[----:B0-----:R-:W-:Y:S01]  /*a710*/  FMUL R9, R134, R154 ;  /* 0x0000009a86097220 */ /* 0x001fe20000400000 */
[----:B------:R-:W-:-:S02]  /*a720*/  ISETP.GT.AND P3, PT, R3, RZ, P2 ;  /* 0x000000ff0300720c */ /* 0x000fc40001764270 */
[----:B------:R-:W-:Y:S02]  /*a730*/  ISETP.GT.AND P1, PT, R3, 0x8, P1 ;  /* 0x000000080300780c */ /* 0x000fe40000f24270 */
[----:B------:R-:W-:Y:S01]  /*a740*/  F2FP.TF32.F32.PACK_B R9, R9 ;  /* 0x00000009ff09723e */ /* 0x000fe200024050ff */
[----:B-1----:R-:W-:Y:S01]  /*a750*/  FMUL R11, R140, R154 ;  /* 0x0000009a8c0b7220 */ /* 0x002fe20000400000 */
[----:B------:R-:W-:-:S03]  /*a760*/  F2FP.TF32.F32.PACK_B R139, R139 ;  /* 0x0000008bff8b723e */ /* 0x000fc600024050ff */
[----:B------:R0:W-:Y:S01]  /*a770*/  @P0 STG.E desc[UR38][R6.64+0x360], R9 ;  /* 0x0003600906000986 */ /* 0x0001e2000c101926 */
[----:B------:R-:W-:Y:S02]  /*a780*/  F2FP.TF32.F32.PACK_B R141, R141 ;  /* 0x0000008dff8d723e */ /* 0x000fe400024050ff */
[----:B------:R-:W-:Y:S01]  /*a790*/  F2FP.TF32.F32.PACK_B R11, R11 ;  /* 0x0000000bff0b723e */ /* 0x000fe200024050ff */
[----:B------:R-:W-:Y:S01]  /*a7a0*/  @P4 STG.E desc[UR38][R6.64+0x364], R135 ;  /* 0x0003648706004986 */ /* 0x000fe2000c101926 */
[C---:B------:R-:W-:Y:S02]  /*a7b0*/  ISETP.GT.AND P4, PT, R0.reuse, 0xe8, PT ;  /* 0x000000e80000780c */ /* 0x040fe40003f84270 */
[----:B------:R-:W-:Y:S01]  /*a7c0*/  F2FP.TF32.F32.PACK_B R143, R143 ;  /* 0x0000008fff8f723e */ /* 0x000fe200024050ff */
[----:B------:R1:W-:Y:S01]  /*a7d0*/  @P5 STG.E desc[UR38][R4.64+0x380], R13 ;  /* 0x0003800d04005986 */ /* 0x0003e2000c101926 */
[----:B------:R-:W-:Y:S02]  /*a7e0*/  ISETP.GT.AND P5, PT, R0, 0xe9, PT ;  /* 0x000000e90000780c */ /* 0x000fe40003fa4270 */
[----:B------:R-:W-:Y:S01]  /*a7f0*/  F2FP.TF32.F32.PACK_B R145, R145 ;  /* 0x00000091ff91723e */ /* 0x000fe200024050ff */
[----:B------:R-:W-:Y:S01]  /*a800*/  @P3 STG.E desc[UR38][R4.64+0x384], R137 ;  /* 0x0003848904003986 */ /* 0x000fe2000c101926 */
[C---:B------:R-:W-:Y:S01]  /*a810*/  ISETP.GT.AND P3, PT, R3.reuse, 0x8, P2 ;  /* 0x000000080300780c */ /* 0x040fe20001764270 */
[----:B0-----:R-:W-:Y:S01]  /*a820*/  FMUL R9, R138, R154 ;  /* 0x0000009a8a097220 */ /* 0x001fe20000400000 */
[----:B------:R-:W-:-:S02]  /*a830*/  ISETP.GT.AND P2, PT, R3, RZ, P4 ;  /* 0x000000ff0300720c */ /* 0x000fc40002744270 */
[C---:B------:R-:W-:Y:S02]  /*a840*/  ISETP.GT.AND P0, PT, R3.reuse, RZ, P5 ;  /* 0x000000ff0300720c */ /* 0x040fe40002f04270 */
[C---:B------:R-:W-:Y:S01]  /*a850*/  ISETP.GT.AND P4, PT, R3.reuse, 0x8, P4 ;  /* 0x000000080300780c */ /* 0x040fe20002784270 */
[----:B-1----:R-:W-:Y:S01]  /*a860*/  FMUL R13, R142, R154 ;  /* 0x0000009a8e0d7220 */ /* 0x002fe20000400000 */
[----:B------:R-:W-:Y:S02]  /*a870*/  ISETP.GT.AND P5, PT, R3, 0x8, P5 ;  /* 0x000000080300780c */ /* 0x000fe40002fa4270 */
[----:B------:R-:W-:Y:S02]  /*a880*/  F2FP.TF32.F32.PACK_B R9, R9 ;  /* 0x00000009ff09723e */ /* 0x000fe400024050ff */
[----:B------:R-:W-:Y:S02]  /*a890*/  F2FP.TF32.F32.PACK_B R13, R13 ;  /* 0x0000000dff0d723e */ /* 0x000fe400024050ff */
[----:B------:R-:W-:Y:S01]  /*a8a0*/  F2FP.TF32.F32.PACK_B R147, R147 ;  /* 0x00000093ff93723e */ /* 0x000fe200024050ff */
[----:B------:R0:W-:Y:S01]  /*a8b0*/  @P1 STG.E desc[UR38][R6.64+0x380], R9 ;  /* 0x0003800906001986 */ /* 0x0001e2000c101926 */
[----:B------:R-:W-:-:S02]  /*a8c0*/  ISETP.GT.AND P1, PT, R0, 0xf8, PT ;  /* 0x000000f80000780c */ /* 0x000fc40003f24270 */
        /* <DEDUP_REMOVED lines=8> */
[----:B0-----:R-:W-:Y:S01]  /*a950*/  FMUL R9, R144, R154 ;  /* 0x0000009a90097220 */ /* 0x001fe20000400000 */
[----:B------:R-:W-:-:S02]  /*a960*/  ISETP.GT.AND P0, PT, R0, 0xf9, PT ;  /* 0x000000f90000780c */ /* 0x000fc40003f04270 */
[----:B------:R0:W-:Y:S01]  /*a970*/  @P4 STG.E desc[UR38][R6.64+0x3a0], R13 ;  /* 0x0003a00d06004986 */ /* 0x0001e2000c101926 */
[C---:B------:R-:W-:Y:S02]  /*a980*/  ISETP.GT.AND P4, PT, R3.reuse, RZ, P2 ;  /* 0x000000ff0300720c */ /* 0x040fe40001784270 */
[----:B------:R-:W-:Y:S01]  /*a990*/  F2FP.TF32.F32.PACK_B R9, R9 ;  /* 0x00000009ff09723e */ /* 0x000fe200024050ff */
[----:B------:R-:W-:Y:S01]  /*a9a0*/  @P5 STG.E desc[UR38][R6.64+0x3a4], R143 ;  /* 0x0003a48f06005986 */ /* 0x000fe2000c101926 */
[C---:B------:R-:W-:Y:S01]  /*a9b0*/  ISETP.GT.AND P5, PT, R3.reuse, RZ, P3 ;  /* 0x000000ff0300720c */ /* 0x040fe20001fa4270 */
[-C--:B-1----:R-:W-:Y:S01]  /*a9c0*/  FMUL R11, R146, R154.reuse ;  /* 0x0000009a920b7220 */ /* 0x082fe20000400000 */
[C---:B------:R-:W-:Y:S02]  /*a9d0*/  ISETP.GT.AND P3, PT, R3.reuse, 0x8, P3 ;  /* 0x000000080300780c */ /* 0x040fe40001f64270 */
[----:B------:R-:W-:Y:S02]  /*a9e0*/  ISETP.GT.AND P2, PT, R3, 0x8, P2 ;  /* 0x000000080300780c */ /* 0x000fe40001744270 */
[----:B------:R-:W-:Y:S01]  /*a9f0*/  F2FP.TF32.F32.PACK_B R11, R11 ;  /* 0x0000000bff0b723e */ /* 0x000fe200024050ff */
[----:B0-----:R-:W-:-:S05]  /*aa00*/  FMUL R13, R150, R154 ;  /* 0x0000009a960d7220 */ /* 0x001fca0000400000 */
[----:B------:R-:W-:Y:S01]  /*aa10*/  F2FP.TF32.F32.PACK_B R13, R13 ;  /* 0x0000000dff0d723e */ /* 0x000fe200024050ff */
[----:B------:R-:W-:Y:S01]  /*aa20*/  @P5 STG.E desc[UR38][R4.64+0x3c0], R9 ;  /* 0x0003c00904005986 */ /* 0x000fe2000c101926 */
[C---:B------:R-:W-:Y:S01]  /*aa30*/  ISETP.GT.AND P5, PT, R3.reuse, RZ, P1 ;  /* 0x000000ff0300720c */ /* 0x040fe20000fa4270 */
[----:B------:R-:W-:Y:S01]  /*aa40*/  @P3 IMAD.MOV.U32 R2, RZ, RZ, R6 ;  /* 0x000000ffff023224 */ /* 0x000fe200078e0006 */
[C---:B------:R-:W-:Y:S01]  /*aa50*/  ISETP.GT.AND P1, PT, R3.reuse, 0x8, P1 ;  /* 0x000000080300780c */ /* 0x040fe20000f24270 */
[----:B------:R-:W-:Y:S01]  /*aa60*/  @P4 STG.E desc[UR38][R4.64+0x3c4], R145 ;  /* 0x0003c49104004986 */ /* 0x000fe2000c101926 */
[C---:B------:R-:W-:Y:S02]  /*aa70*/  ISETP.GT.AND P4, PT, R3.reuse, RZ, P0 ;  /* 0x000000ff0300720c */ /* 0x040fe40000784270 */
[----:B------:R-:W-:Y:S01]  /*aa80*/  ISETP.GT.AND P0, PT, R3, 0x8, P0 ;  /* 0x000000080300780c */ /* 0x000fe20000704270 */
[----:B------:R-:W-:-:S05]  /*aa90*/  @P3 IMAD.MOV.U32 R3, RZ, RZ, R7 ;  /* 0x000000ffff033224 */ /* 0x000fca00078e0007 */
[----:B------:R0:W-:Y:S02]  /*aaa0*/  @P3 STG.E desc[UR38][R2.64+0x3c0], R11 ;  /* 0x0003c00b02003986 */ /* 0x0001e4000c101926 */
[----:B0-----:R-:W-:Y:S02]  /*aab0*/  @P2 IMAD.MOV.U32 R2, RZ, RZ, R6 ;  /* 0x000000ffff022224 */ /* 0x001fe400078e0006 */
[----:B------:R-:W-:-:S05]  /*aac0*/  @P2 IMAD.MOV.U32 R3, RZ, RZ, R7 ;  /* 0x000000ffff032224 */ /* 0x000fca00078e0007 */
[----:B------:R0:W-:Y:S02]  /*aad0*/  @P2 STG.E desc[UR38][R2.64+0x3c4], R147 ;  /* 0x0003c49302002986 */ /* 0x0001e4000c101926 */
[----:B0-----:R-:W-:Y:S02]  /*aae0*/  @P5 IMAD.MOV.U32 R2, RZ, RZ, R4 ;  /* 0x000000ffff025224 */ /* 0x001fe400078e0004 */
[----:B------:R-:W-:-:S05]  /*aaf0*/  @P5 IMAD.MOV.U32 R3, RZ, RZ, R5 ;  /* 0x000000ffff035224 */ /* 0x000fca00078e0005 */
[----:B------:R0:W-:Y:S04]  /*ab00*/  @P5 STG.E desc[UR38][R2.64+0x3e0], R15 ;  /* 0x0003e00f02005986 */ /* 0x0001e8000c101926 */
[----:B------:R1:W-:Y:S01]  /*ab10*/  @P4 STG.E desc[UR38][R4.64+0x3e4], R149 ;  /* 0x0003e49504004986 */ /* 0x0003e2000c101926 */
[----:B0-----:R-:W-:Y:S02]  /*ab20*/  @P1 IMAD.MOV.U32 R2, RZ, RZ, R6 ;  /* 0x000000ffff021224 */ /* 0x001fe400078e0006 */
[----:B------:R-:W-:-:S05]  /*ab30*/  @P1 IMAD.MOV.U32 R3, RZ, RZ, R7 ;  /* 0x000000ffff031224 */ /* 0x000fca00078e0007 */
[----:B------:R1:W-:Y:S04]  /*ab40*/  @P1 STG.E desc[UR38][R2.64+0x3e0], R13 ;  /* 0x0003e00d02001986 */ /* 0x0003e8000c101926 */
[----:B------:R1:W-:Y:S02]  /*ab50*/  @P0 STG.E desc[UR38][R6.64+0x3e4], R151 ;  /* 0x0003e49706000986 */ /* 0x0003e4000c101926 */
.L_x_290:
[----:B------:R-:W-:Y:S05]  /*ab60*/  BSYNC B0 ;  /* 0x0000000000007941 */ /* 0x000fea0003800000 */
.L_x_36:
[----:B-1----:R-:W2:Y:S01]  /*ab70*/  LDL.64 R2, [R1] ;  /* 0x0000000001027983 */ /* 0x002ea20000100a00 */
[----:B------:R-:W-:Y:S01]  /*ab80*/  ULDC.64 UR4, c[0x0][0x650] ;  /* 0x0001940000047ab9 */ /* 0x000fe20000000a00 */
[----:B------:R1:W-:Y:S01]  /*ab90*/  SYNCS.ARRIVE.TRANS64.A1T0 RZ, [R162+UR44], RZ ;  /* 0x000000ffa2ff79a7 */ /* 0x0003e2000810002c */
[----:B------:R-:W-:Y:S01]  /*aba0*/  PRMT R0, RZ, 0x7610, R0 ;  /* 0x00007610ff007816 */ /* 0x000fe20000000000 */
[----:B-----5:R-:W-:Y:S02]  /*abb0*/  IMAD.MOV.U32 R19, RZ, RZ, -0x1 ;  /* 0xffffffffff137424 */ /* 0x020fe400078e00ff */
[----:B------:R-:W-:Y:S01]  /*abc0*/  IMAD.MOV.U32 R22, RZ, RZ, -0x1 ;  /* 0xffffffffff167424 */ /* 0x000fe200078e00ff */
[----:B--2---:R-:W-:-:S04]  /*abd0*/  LEA R18, P0, R2, R18, 0x1 ;  /* 0x0000001202127211 */ /* 0x004fc800078008ff */
[----:B------:R-:W-:Y:S01]  /*abe0*/  LEA.HI.X R17, R2, R17, R23, 0x1, P0 ;  /* 0x0000001102117211 */ /* 0x000fe200000f0c17 */
[----:B------:R-:W-:Y:S01]  /*abf0*/  IMAD.MOV.U32 R2, RZ, RZ, -0x1 ;  /* 0xffffffffff027424 */ /* 0x000fe200078e00ff */
[----:B------:R-:W-:-:S04]  /*ac00*/  ISETP.GE.U32.AND P0, PT, R18, UR4, PT ;  /* 0x0000000412007c0c */ /* 0x000fc8000bf06070 */
[----:B------:R-:W-:-:S13]  /*ac10*/  ISETP.GE.U32.AND.EX P0, PT, R17, UR5, PT, P0 ;  /* 0x0000000511007c0c */ /* 0x000fda000bf06100 */
[----:B-1----:R-:W-:Y:S05]  /*ac20*/  @P0 BRA `(.L_x_291) ;  /* 0x0000000400700947 */ /* 0x002fea0003800000 */
[----:B---34-:R-:W1:Y:S01]  /*ac30*/  S2R R10, SR_CTAID.X ;  /* 0x00000000000a7919 */ /* 0x018e620000002500 */
[----:B------:R-:W2:Y:S01]  /*ac40*/  LDC.64 R8, c[0x0][0x628] ;  /* 0x00018a00ff087b82 */ /* 0x000ea20000000a00 */
[----:B------:R-:W-:Y:S01]  /*ac50*/  ULDC UR4, c[0x0][0x150] ;  /* 0x0000540000047ab9 */ /* 0x000fe20000000800 */
[----:B------:R-:W-:Y:S01]  /*ac60*/  IMAD.MOV.U32 R6, RZ, RZ, R18 ;  /* 0x000000ffff067224 */ /* 0x000fe200078e0012 */
[----:B------:R-:W3:Y:S01]  /*ac70*/  S2R R20, SR_CTAID.Y ;  /* 0x0000000000147919 */ /* 0x000ee20000002600 */
[----:B0-----:R-:W-:-:S04]  /*ac80*/  IMAD.MOV.U32 R7, RZ, RZ, R17 ;  /* 0x000000ffff077224 */ /* 0x001fc800078e0011 */
[----:B------:R-:W0:Y:S08]  /*ac90*/  LDC R15, c[0x0][0x144] ;  /* 0x00005100ff0f7b82 */ /* 0x000e300000000800 */
[----:B------:R-:W4:Y:S08]  /*aca0*/  LDC R0, c[0x0][0x630] ;  /* 0x00018c00ff007b82 */ /* 0x000f300000000800 */
[----:B------:R-:W0:Y:S01]  /*acb0*/  LDC.64 R12, c[0x0][0x620] ;  /* 0x00018800ff0c7b82 */ /* 0x000e220000000a00 */
[----:B--2---:R-:W-:-:S04]  /*acc0*/  ISETP.NE.U32.AND P0, PT, R8, RZ, PT ;  /* 0x000000ff0800720c */ /* 0x004fc80003f05070 */
[----:B------:R-:W-:Y:S02]  /*acd0*/  ISETP.NE.AND.EX P0, PT, R9, RZ, PT, P0 ;  /* 0x000000ff0900720c */ /* 0x000fe40003f05300 */
[----:B-1----:R-:W-:-:S05]  /*ace0*/  I2FP.F32.U32 R2, R10 ;  /* 0x0000000a00027245 */ /* 0x002fca0000201000 */
[----:B------:R-:W-:-:S04]  /*acf0*/  FMUL R2, R2, UR4 ;  /* 0x0000000402027c20 */ /* 0x000fc80008400000 */
[----:B------:R1:W2:Y:S02]  /*ad00*/  F2I.U32.TRUNC.NTZ R14, R2 ;  /* 0x00000002000e7305 */ /* 0x0002a4000020f000 */
[----:B---34-:R-:W-:Y:S05]  /*ad10*/  @!P0 BRA `(.L_x_292) ;  /* 0x0000000000288947 */ /* 0x018fea0003800000 */
[----:B------:R-:W3:Y:S02]  /*ad20*/  LDC R3, c[0x0][0x634] ;  /* 0x00018d00ff037b82 */ /* 0x000ee40000000800 */
[----:B---3--:R-:W-:-:S05]  /*ad30*/  IADD3 R7, P0, R18, R3, RZ ;  /* 0x0000000312077210 */ /* 0x008fca0007f1e0ff */
[----:B------:R-:W-:-:S04]  /*ad40*/  IMAD.X R11, RZ, RZ, R17, P0 ;  /* 0x000000ffff0b7224 */ /* 0x000fc800000e0611 */
[----:B-1----:R-:W-:-:S04]  /*ad50*/  IMAD.WIDE.U32 R2, R11, R8, RZ ;  /* 0x000000080b027225 */ /* 0x002fc800078e00ff */
[----:B------:R-:W-:-:S04]  /*ad60*/  IMAD.WIDE.U32 R4, P0, R7, R9, R2 ;  /* 0x0000000907047225 */ /* 0x000fc80007800002 */
[----:B------:R-:W-:-:S04]  /*ad70*/  IMAD.WIDE.U32 R2, R7, R8, RZ ;  /* 0x0000000807027225 */ /* 0x000fc800078e00ff */
[----:B------:R-:W-:Y:S01]  /*ad80*/  IMAD.X R7, RZ, RZ, RZ, P0 ;  /* 0x000000ffff077224 */ /* 0x000fe200000e06ff */
[----:B------:R-:W-:Y:S01]  /*ad90*/  IADD3 RZ, P0, R3, R4, RZ ;  /* 0x0000000403ff7210 */ /* 0x000fe20007f1e0ff */
[----:B------:R-:W-:-:S04]  /*ada0*/  IMAD.MOV.U32 R6, RZ, RZ, R5 ;  /* 0x000000ffff067224 */ /* 0x000fc800078e0005 */
[----:B------:R-:W-:-:S08]  /*adb0*/  IMAD.WIDE.U32.X R6, R11, R9, R6, P0 ;  /* 0x000000090b067225 */ /* 0x000fd000000e0406 */
.L_x_292:
[----:B------:R-:W3:Y:S01]  /*adc0*/  LDC.64 R26, c[0x0][0x640] ;  /* 0x00019000ff1a7b82 */ /* 0x000ee20000000a00 */
[-C--:B------:R-:W-:Y:S01]  /*add0*/  SHF.R.U64 R11, R6, R0.reuse, R7 ;  /* 0x00000000060b7219 */ /* 0x080fe20000001207 */
[----:B------:R-:W-:Y:S01]  /*ade0*/  IMAD.MOV.U32 R19, RZ, RZ, R17 ;  /* 0x000000ffff137224 */ /* 0x000fe200078e0011 */
[----:B------:R-:W-:Y:S01]  /*adf0*/  SHF.R.U32.HI R0, RZ, R0, R7 ;  /* 0x00000000ff007219 */ /* 0x000fe20000011607 */
[----:B--2---:R-:W-:Y:S01]  /*ae00*/  IMAD.MOV R14, RZ, RZ, -R14 ;  /* 0x000000ffff0e7224 */ /* 0x004fe200078e0a0e */
[----:B------:R-:W-:Y:S01]  /*ae10*/  IADD3 R5, P0, RZ, -R11, RZ ;  /* 0x8000000bff057210 */ /* 0x000fe20007f1e0ff */
[----:B------:R-:W-:Y:S01]  /*ae20*/  ULDC UR4, c[0x0][0x154] ;  /* 0x0000550000047ab9 */ /* 0x000fe20000000800 */
[----:B------:R-:W-:Y:S01]  /*ae30*/  IMAD.MOV.U32 R7, RZ, RZ, 0x1 ;  /* 0x00000001ff077424 */ /* 0x000fe200078e00ff */
[----:B------:R-:W2:Y:S01]  /*ae40*/  LDC R4, c[0x0][0x618] ;  /* 0x00018600ff047b82 */ /* 0x000ea20000000800 */
[----:B0-----:R-:W-:Y:S02]  /*ae50*/  IMAD R22, R15, R14, R10 ;  /* 0x0000000e0f167224 */ /* 0x001fe400078e020a */
[----:B------:R-:W-:-:S04]  /*ae60*/  IMAD.X R3, RZ, RZ, ~R0, P0 ;  /* 0x000000ffff037224 */ /* 0x000fc800000e0e00 */
[-C--:B------:R-:W-:Y:S01]  /*ae70*/  IMAD R0, R3, R12.reuse, RZ ;  /* 0x0000000c03007224 */ /* 0x080fe200078e02ff */
[----:B------:R-:W0:Y:S01]  /*ae80*/  LDC R6, c[0x0][0x608] ;  /* 0x00018200ff067b82 */ /* 0x000e220000000800 */
[----:B-1----:R-:W-:-:S04]  /*ae90*/  IMAD.WIDE.U32 R2, R5, R12, R18 ;  /* 0x0000000c05027225 */ /* 0x002fc800078e0012 */
[----:B------:R-:W-:Y:S01]  /*aea0*/  IMAD R5, R5, R13, R0 ;  /* 0x0000000d05057224 */ /* 0x000fe200078e0200 */
[----:B------:R-:W-:Y:S02]  /*aeb0*/  I2FP.F32.U32 R0, R20 ;  /* 0x0000001400007245 */ /* 0x000fe40000201000 */
[----:B------:R-:W1:Y:S01]  /*aec0*/  LDC R24, c[0x0][0x658] ;  /* 0x00019600ff187b82 */ /* 0x000e620000000800 */
[----:B------:R-:W-:Y:S01]  /*aed0*/  IMAD.IADD R3, R3, 0x1, R5 ;  /* 0x0000000103037824 */ /* 0x000fe200078e0205 */
[----:B---3--:R-:W-:Y:S01]  /*aee0*/  ISETP.NE.U32.AND P0, PT, R26, RZ, PT ;  /* 0x000000ff1a00720c */ /* 0x008fe20003f05070 */
[----:B------:R-:W-:Y:S01]  /*aef0*/  FMUL R0, R0, UR4 ;  /* 0x0000000400007c20 */ /* 0x000fe20008400000 */
[----:B------:R-:W-:Y:S02]  /*af00*/  IMAD.MOV.U32 R5, RZ, RZ, -0x1 ;  /* 0xffffffffff057424 */ /* 0x000fe400078e00ff */
[----:B------:R-:W-:Y:S01]  /*af10*/  ISETP.NE.AND.EX P0, PT, R27, RZ, PT, P0 ;  /* 0x000000ff1b00720c */ /* 0x000fe20003f05300 */
[----:B------:R3:W4:Y:S01]  /*af20*/  F2I.U32.TRUNC.NTZ R12, R0 ;  /* 0x00000000000c7305 */ /* 0x000722000020f000 */
[----:B------:R-:W3:Y:S01]  /*af30*/  LDC R15, c[0x0][0x148] ;  /* 0x00005200ff0f7b82 */ /* 0x000ee20000000800 */
[----:B--2---:R-:W-:-:S02]  /*af40*/  SHF.R.U64 R10, R2, R4, R3 ;  /* 0x00000004020a7219 */ /* 0x004fc40000001203 */
[----:B------:R-:W-:-:S05]  /*af50*/  SHF.R.U32.HI R3, RZ, R4, R3 ;  /* 0x00000004ff037219 */ /* 0x000fca0000011603 */
[----:B------:R-:W2:Y:S01]  /*af60*/  LDC R14, c[0x0][0x600] ;  /* 0x00018000ff0e7b82 */ /* 0x000ea20000000800 */
[-CC-:B0-----:R-:W-:Y:S02]  /*af70*/  SHF.R.U64 R8, R10, R6.reuse, R3.reuse ;  /* 0x000000060a087219 */ /* 0x181fe40000001203 */
[----:B------:R-:W-:-:S05]  /*af80*/  SHF.R.U32.HI R3, RZ, R6, R3 ;  /* 0x00000006ff037219 */ /* 0x000fca0000011603 */
[----:B------:R-:W0:Y:S01]  /*af90*/  LDC R21, c[0x0][0x648] ;  /* 0x00019200ff157b82 */ /* 0x000e220000000800 */
[-CC-:B-1----:R-:W-:Y:S02]  /*afa0*/  SHF.R.U64 R13, R8, R24.reuse, R3.reuse ;  /* 0x00000018080d7219 */ /* 0x182fe40000001203 */
[-C--:B------:R-:W-:Y:S02]  /*afb0*/  SHF.L.U32 R5, R5, R24.reuse, RZ ;  /* 0x0000001805057219 */ /* 0x080fe400000006ff */
[-C--:B------:R-:W-:Y:S01]  /*afc0*/  SHF.R.U32.HI R3, RZ, R24.reuse, R3 ;  /* 0x00000018ff037219 */ /* 0x080fe20000011603 */
[----:B------:R-:W-:Y:S01]  /*afd0*/  IMAD.MOV.U32 R2, RZ, RZ, R13 ;  /* 0x000000ffff027224 */ /* 0x000fe200078e000d */
[----:B------:R-:W-:Y:S01]  /*afe0*/  SHF.L.U32 R24, R7, R24, RZ ;  /* 0x0000001807187219 */ /* 0x000fe200000006ff */
[----:B------:R-:W1:Y:S01]  /*aff0*/  LDC R25, c[0x0][0x638] ;  /* 0x00018e00ff197b82 */ /* 0x000e620000000800 */
[----:B------:R-:W-:-:S07]  /*b000*/  LOP3.LUT R19, RZ, R5, RZ, 0x33, !PT ;  /* 0x00000005ff137212 */ /* 0x000fce00078e33ff */
[----:B------:R-:W0:Y:S01]  /*b010*/  LDC R28, c[0x0][0x610] ;  /* 0x00018400ff1c7b82 */ /* 0x000e220000000800 */
[----:B----4-:R-:W-:Y:S05]  /*b020*/  @!P0 BRA `(.L_x_293) ;  /* 0x0000000000288947 */ /* 0x010fea0003800000 */
[----:B---3--:R-:W3:Y:S02]  /*b030*/  LDC R0, c[0x0][0x64c] ;  /* 0x00019300ff007b82 */ /* 0x008ee40000000800 */
[----:B---3--:R-:W-:-:S05]  /*b040*/  IADD3 R7, P0, R13, R0, RZ ;  /* 0x000000000d077210 */ /* 0x008fca0007f1e0ff */
        /* <DEDUP_REMOVED lines=8> */
.L_x_293:
[----:B------:R-:W4:Y:S01]  /*b0d0*/  LDC R4, c[0x0][0x65c] ;  /* 0x00019700ff047b82 */ /* 0x000f220000000800 */
[----:B0--3--:R-:W-:Y:S01]  /*b0e0*/  SHF.R.U64 R0, R2, R21, R3 ;  /* 0x0000001502007219 */ /* 0x009fe20000001203 */
[----:B--2---:R-:W-:Y:S01]  /*b0f0*/  VIADD R3, R14, 0xffffffff ;  /* 0xffffffff0e037836 */ /* 0x004fe20000000000 */
[----:B------:R-:W-:Y:S01]  /*b100*/  LOP3.LUT R19, R8, R19, RZ, 0xc0, !PT ;  /* 0x0000001308137212 */ /* 0x000fe200078ec0ff */
[----:B------:R-:W-:Y:S02]  /*b110*/  IMAD.MOV R12, RZ, RZ, -R12 ;  /* 0x000000ffff0c7224 */ /* 0x000fe400078e0a0c */
[----:B------:R-:W-:Y:S01]  /*b120*/  IMAD.MOV R2, RZ, RZ, -R0 ;  /* 0x000000ffff027224 */ /* 0x000fe200078e0a00 */
[----:B------:R-:W-:Y:S01]  /*b130*/  LOP3.LUT R3, R10, R3, RZ, 0xc0, !PT ;  /* 0x000000030a037212 */ /* 0x000fe200078ec0ff */
[----:B------:R-:W-:Y:S02]  /*b140*/  IMAD R19, R24, R0, R19 ;  /* 0x0000000018137224 */ /* 0x000fe400078e0213 */
[----:B-1----:R-:W-:-:S04]  /*b150*/  IMAD R0, R2, R25, R13 ;  /* 0x0000001902007224 */ /* 0x002fc800078e020d */
[----:B------:R-:W-:Y:S01]  /*b160*/  IMAD R2, R0, R14, R3 ;  /* 0x0000000e00027224 */ /* 0x000fe200078e0203 */
[----:B----4-:R-:W-:Y:S01]  /*b170*/  ISETP.NE.AND P0, PT, R4, 0x1, PT ;  /* 0x000000010400780c */ /* 0x010fe20003f05270 */
[----:B------:R-:W-:-:S05]  /*b180*/  IMAD.MOV.U32 R4, RZ, RZ, 0x1 ;  /* 0x00000001ff047424 */ /* 0x000fca00078e00ff */
[----:B------:R-:W-:-:S07]  /*b190*/  PRMT R0, R4, 0x7610, R0 ;  /* 0x0000761004007816 */ /* 0x000fce0000000000 */
[----:B------:R-:W-:-:S04]  /*b1a0*/  @P0 IMAD R22, R15, R12, R20 ;  /* 0x0000000c0f160224 */ /* 0x000fc800078e0214 */
[----:B------:R-:W-:-:S05]  /*b1b0*/  IMAD R19, R19, R28, R22 ;  /* 0x0000001c13137224 */ /* 0x000fca00078e0216 */
[----:B------:R-:W-:Y:S02]  /*b1c0*/  SEL R22, R2, R19, !P0 ;  /* 0x0000001302167207 */ /* 0x000fe40004000000 */
[----:B------:R-:W-:Y:S01]  /*b1d0*/  SEL R19, R19, R2, !P0 ;  /* 0x0000000213137207 */ /* 0x000fe20004000000 */
[----:B------:R-:W-:-:S07]  /*b1e0*/  IMAD.MOV.U32 R2, RZ, RZ, R11 ;  /* 0x000000ffff027224 */ /* 0x000fce00078e000b */
.L_x_291:
[----:B------:R-:W-:Y:S02]  /*b1f0*/  LOP3.LUT P0, RZ, R0, 0xff, RZ, 0xc0, !PT ;  /* 0x000000ff00ff7812 */ /* 0x000fe4000780c0ff */
[----:B------:R-:W-:-:S11]  /*b200*/  LOP3.LUT R177, R177, 0x1, RZ, 0x3c, !PT ;  /* 0x00000001b1b17812 */ /* 0x000fd600078e3cff */
[----:B------:R-:W-:Y:S05]  /*b210*/  @P0 BRA `(.L_x_294) ;  /* 0xffffff6400240947 */ /* 0x000fea000383ffff */
[----:B------:R-:W-:Y:S05]  /*b220*/  EXIT ;  /* 0x000000000000794d */ /* 0x000fea0003800000 */
.L_x_17:
[----:B------:R-:W-:-:S08]  /*b230*/  ISETP.NE.AND P0, PT, R5, RZ, PT ;  /* 0x000000ff0500720c */ /* 0x000fd00003f05270 */
[----:B0-----:R-:W0:-:S00]  /*b240*/  USETMAXREG.DEALLOC.CTAPOOL 0x28 ;  /* 0x00000028000079c8 */ /* 0x001e0000080e0500 */
[----:B------:R-:W-:Y:S05]  /*b250*/  @P0 EXIT ;  /* 0x000000000000094d */ /* 0x000fea0003800000 */
[----:B0-----:R-:W-:Y:S01]  /*b260*/  LOP3.LUT P0, RZ, R8, 0xff, RZ, 0xc0, !PT ;  /* 0x000000ff08ff7812 */ /* 0x001fe2000780c0ff */
[----:B------:R-:W-:Y:S02]  /*b270*/  IMAD.MOV.U32 R0, RZ, RZ, 0x1 ;  /* 0x00000001ff007424 */ /* 0x000fe400078e00ff */
[----:B------:R-:W-:-:S10]  /*b280*/  IMAD.MOV.U32 R7, RZ, RZ, RZ ;  /* 0x000000ffff077224 */ /* 0x000fd400078e00ff */
[----:B------:R-:W-:Y:S05]  /*b290*/  @!P0 BRA `(.L_x_295) ;  /* 0x0000000c00c48947 */ /* 0x000fea0003800000 */
[----:B------:R-:W0:Y:S01]  /*b2a0*/  S2R R9, SR_CgaCtaId ;  /* 0x0000000000097919 */ /* 0x000e220000008800 */
[----:B------:R-:W-:Y:S01]  /*b2b0*/  LOP3.LUT P0, RZ, R4, 0x1f, RZ, 0xc0, !PT ;  /* 0x0000001f04ff7812 */ /* 0x000fe2000780c0ff */
[----:B------:R-:W-:Y:S01]  /*b2c0*/  ULDC UR21, c[0x0][0x658] ;  /* 0x0001960000157ab9 */ /* 0x000fe20000000800 */
[----:B------:R-:W-:Y:S01]  /*b2d0*/  UMOV UR4, 0xffffffff ;  /* 0xffffffff00047882 */ /* 0x000fe20000000000 */
[----:B------:R-:W-:Y:S01]  /*b2e0*/  BSSY B0, `(.L_x_295) ;  /* 0x00000ec000007945 */ /* 0x000fe20003800000 */
[----:B------:R-:W-:Y:S01]  /*b2f0*/  USHF.L.U32 UR4, UR4, UR21, URZ ;  /* 0x0000001504047299 */ /* 0x000fe2000800063f */
[C---:B------:R-:W-:Y:S01]  /*b300*/  ISETP.NE.AND P2, PT, R3.reuse, RZ, PT ;  /* 0x000000ff0300720c */ /* 0x040fe20003f45270 */
[----:B------:R-:W-:Y:S01]  /*b310*/  IMAD.MOV.U32 R8, RZ, RZ, 0x1 ;  /* 0x00000001ff087424 */ /* 0x000fe200078e00ff */
[----:B------:R-:W-:Y:S01]  /*b320*/  ISETP.NE.OR P0, PT, R3, RZ, !P0 ;  /* 0x000000ff0300720c */ /* 0x000fe20004705670 */
[----:B------:R-:W-:Y:S01]  /*b330*/  IMAD.MOV.U32 R0, RZ, RZ, 0x1 ;  /* 0x00000001ff007424 */ /* 0x000fe200078e00ff */
[----:B------:R-:W-:Y:S01]  /*b340*/  LOP3.LUT R6, R16, 0x2, RZ, 0xfc, !PT ;  /* 0x0000000210067812 */ /* 0x000fe200078efcff */
[----:B------:R-:W-:Y:S01]  /*b350*/  IMAD.MOV.U32 R7, RZ, RZ, RZ ;  /* 0x000000ffff077224 */ /* 0x000fe200078e00ff */
[----:B------:R-:W-:Y:S01]  /*b360*/  ULDC UR13, c[0x0][0x600] ;  /* 0x00018000000d7ab9 */ /* 0x000fe20000000800 */
[----:B------:R-:W-:Y:S01]  /*b370*/  UMOV UR5, 0x1 ;  /* 0x0000000100057882 */ /* 0x000fe20000000000 */
[----:B------:R-:W-:-:S02]  /*b380*/  UIADD3 UR30, UR37, 0x1, URZ ;  /* 0x00000001251e7890 */ /* 0x000fc4000fffe03f */
[----:B------:R-:W-:Y:S02]  /*b390*/  UIADD3 UR13, UR13, -0x1, URZ ;  /* 0xffffffff0d0d7890 */ /* 0x000fe4000fffe03f */
[----:B------:R-:W-:Y:S02]  /*b3a0*/  USHF.L.U32 UR21, UR5, UR21, URZ ;  /* 0x0000001505157299 */ /* 0x000fe4000800063f */
[----:B------:R-:W-:Y:S01]  /*b3b0*/  ULOP3.LUT UR29, URZ, UR4, URZ, 0x33, !UPT ;  /* 0x000000043f1d7292 */ /* 0x000fe2000f8e333f */
[----:B------:R-:W-:Y:S01]  /*b3c0*/  ULDC.64 UR22, c[0x0][0x198] ;  /* 0x0000660000167ab9 */ /* 0x000fe20000000a00 */
[C---:B0-----:R-:W-:Y:S02]  /*b3d0*/  IMAD.SHL.U32 R10, R9.reuse, 0x80, RZ ;  /* 0x00000080090a7824 */ /* 0x041fe400078e00ff */
[----:B------:R-:W-:-:S03]  /*b3e0*/  IMAD.SHL.U32 R9, R9, 0x1000, RZ ;  /* 0x0000100009097824 */ /* 0x000fc600078e00ff */
[----:B------:R-:W-:-:S07]  /*b3f0*/  LOP3.LUT R10, R10, 0x80, RZ, 0xc0, !PT ;  /* 0x000000800a0a7812 */ /* 0x000fce00078ec0ff */
.L_x_307:
[----:B------:R-:W-:-:S03]  /*b400*/  UMOV UR4, 0xffffffff ;  /* 0xffffffff00047882 */ /* 0x000fc60000000000 */
[----:B------:R-:W-:Y:S05]  /*b410*/  BRA.DIV UR4, `(.L_x_296) ;  /* 0x00000012049c7947 */ /* 0x000fea000b800000 */
[----:B------:R-:W-:-:S13]  /*b420*/  ELECT P6, URZ, PT ;  /* 0x00000000003f782f */ /* 0x000fda00038c0000 */
.L_x_321:
[----:B------:R-:W0:Y:S01]  /*b430*/  LDC R3, c[0x0][0x28c] ;  /* 0x0000a300ff037b82 */ /* 0x000e220000000800 */
[----:B------:R-:W-:Y:S01]  /*b440*/  BSSY B1, `(.L_x_297) ;  /* 0x000005c000017945 */ /* 0x000fe20003800000 */
[----:B0-----:R-:W-:-:S13]  /*b450*/  ISETP.LT.OR P6, PT, R3, 0x1, !P6 ;  /* 0x000000010300780c */ /* 0x001fda00077c1670 */
[----:B------:R-:W-:Y:S05]  /*b460*/  @P6 BRA `(.L_x_298) ;  /* 0x0000000400646947 */ /* 0x000fea0003800000 */
[----:B------:R-:W-:Y:S02]  /*b470*/  IMAD.SHL.U32 R19, R19, 0x40, RZ ;  /* 0x0000004013137824 */ /* 0x000fe400078e00ff */
[----:B------:R-:W-:Y:S02]  /*b480*/  IMAD R22, R22, 0x100, R10 ;  /* 0x0000010016167824 */ /* 0x000fe400078e020a */
[----:B------:R-:W-:Y:S02]  /*b490*/  IMAD.MOV.U32 R14, RZ, RZ, RZ ;  /* 0x000000ffff0e7224 */ /* 0x000fe400078e00ff */
[----:B------:R-:W-:Y:S02]  /*b4a0*/  IMAD.U32 R15, RZ, RZ, UR30 ;  /* 0x0000001eff0f7e24 */ /* 0x000fe4000f8e00ff */
[----:B------:R-:W-:Y:S02]  /*b4b0*/  IMAD.MOV.U32 R3, RZ, RZ, R0 ;  /* 0x000000ffff037224 */ /* 0x000fe400078e0000 */
[----:B------:R-:W-:-:S07]  /*b4c0*/  IMAD.MOV.U32 R4, RZ, RZ, R7 ;  /* 0x000000ffff047224 */ /* 0x000fce00078e0007 */
.L_x_302:
[----:B------:R-:W0:Y:S01]  /*b4d0*/  S2R R12, SR_CgaCtaId ;  /* 0x00000000000c7919 */ /* 0x000e220000008800 */
[----:B------:R-:W-:Y:S01]  /*b4e0*/  MOV R5, 0x400 ;  /* 0x0000040000057802 */ /* 0x000fe20000000f00 */
[----:B------:R-:W1:Y:S03]  /*b4f0*/  @!P2 LDC R11, c[0x0][0x500] ;  /* 0x00014000ff0bab82 */ /* 0x000e660000000800 */
[----:B0-----:R-:W-:Y:S02]  /*b500*/  LEA R13, R12, R5, 0x18 ;  /* 0x000000050c0d7211 */ /* 0x001fe400078ec0ff */
[----:B------:R-:W-:-:S03]  /*b510*/  SHF.L.U32 R5, R3, 0x1f, RZ ;  /* 0x0000001f03057819 */ /* 0x000fc600000006ff */
[----:B------:R-:W-:-:S04]  /*b520*/  IMAD R12, R4, 0x8, R13 ;  /* 0x00000008040c7824 */ /* 0x000fc800078e020d */
[----:B------:R-:W0:Y:S02]  /*b530*/  SYNCS.PHASECHK.TRANS64.TRYWAIT P1, [R12+URZ+0x28], R5 ;  /* 0x000028050c0075a7 */ /* 0x000e24000802017f */
[----:B01----:R-:W-:Y:S05]  /*b540*/  @!P1 BRA `(.L_x_299) ;  /* 0x0000001000709947 */ /* 0x003fea0003800000 */
.L_x_322:
[----:B0-----:R-:W-:Y:S01]  /*b550*/  PRMT R5, R6, 0x9910, RZ ;  /* 0x0000991006057816 */ /* 0x001fe200000000ff */
[----:B------:R0:W-:Y:S03]  /*b560*/  @!P2 SYNCS.ARRIVE.TRANS64 RZ, [R12+URZ], R11 ;  /* 0x0000000b0cffa9a7 */ /* 0x0001e6000800003f */
[----:B------:R-:W-:-:S13]  /*b570*/  ISETP.NE.AND P1, PT, R5, 0x2, PT ;  /* 0x000000020500780c */ /* 0x000fda0003f25270 */
[----:B0-----:R-:W-:Y:S05]  /*b580*/  @P1 BRA `(.L_x_300) ;  /* 0x0000000000041947 */ /* 0x001fea0003800000 */
[----:B------:R-:W-:Y:S01]  /*b590*/  BPT.TRAP 0x1 ;  /* 0x000000040000795c */ /* 0x000fe20000300000 */
.L_x_300:
[----:B------:R-:W-:Y:S05]  /*b5a0*/  @P0 BRA `(.L_x_301) ;  /* 0x0000000000040947 */ /* 0x000fea0003800000 */
[----:B------:R-:W-:Y:S01]  /*b5b0*/  BPT.TRAP 0x1 ;  /* 0x000000040000795c */ /* 0x000fe20000300000 */
.L_x_301:
[----:B------:R-:W-:Y:S01]  /*b5c0*/  R2UR UR9, R12 ;  /* 0x000000000c0972ca */ /* 0x000fe200000e0000 */
[----:B------:R-:W-:Y:S01]  /*b5d0*/  IMAD.SHL.U32 R12, R4, 0x8000, RZ ;  /* 0x00008000040c7824 */ /* 0x000fe200078e00ff */
[----:B------:R-:W-:Y:S01]  /*b5e0*/  R2UR UR10, R14 ;  /* 0x000000000e0a72ca */ /* 0x000fe200000e0000 */
[----:B------:R-:W-:Y:S01]  /*b5f0*/  UIADD3 UR14, UP0, UR22, 0xf0, URZ ;  /* 0x000000f0160e7890 */ /* 0x000fe2000ff1e03f */
[----:B------:R-:W-:Y:S01]  /*b600*/  R2UR UR11, R19 ;  /* 0x00000000130b72ca */ /* 0x000fe200000e0000 */
[----:B------:R-:W-:Y:S01]  /*b610*/  IMAD.IADD R5, R13, 0x1, R12 ;  /* 0x000000010d057824 */ /* 0x000fe200078e020c */
[----:B------:R-:W-:Y:S01]  /*b620*/  LOP3.LUT R12, R12, 0x1000, R9, 0xf8, !PT ;  /* 0x000010000c0c7812 */ /* 0x000fe200078ef809 */
[----:B------:R-:W-:Y:S01]  /*b630*/  UIADD3.X UR15, URZ, UR23, URZ, UP0, !UPT ;  /* 0x000000173f0f7290 */ /* 0x000fe200087fe43f */
[----:B------:R-:W-:Y:S01]  /*b640*/  R2UR UR12, R2 ;  /* 0x00000000020c72ca */ /* 0x000fe200000e0000 */
[----:B------:R-:W-:Y:S01]  /*b650*/  VIADD R15, R15, 0xffffffff ;  /* 0xffffffff0f0f7836 */ /* 0x000fe20000000000 */
[----:B------:R-:W-:Y:S01]  /*b660*/  R2UR UR40, R5 ;  /* 0x00000000052872ca */ /* 0x000fe200000e0000 */
[----:B------:R-:W-:Y:S01]  /*b670*/  IMAD R12, R12, 0x4, R13 ;  /* 0x000000040c0c7824 */ /* 0x000fe200078e020d */
[----:B------:R-:W-:Y:S01]  /*b680*/  R2UR UR35, R22 ;  /* 0x00000000162372ca */ /* 0x000fe200000e0000 */
[----:B------:R-:W-:Y:S01]  /*b690*/  UIADD3 UR4, UP1, UR22, 0x1f0, URZ ;  /* 0x000001f016047890 */ /* 0x000fe2000ff3e03f */
[----:B------:R-:W-:Y:S01]  /*b6a0*/  ISETP.GT.AND P3, PT, R15, 0x1, PT ;  /* 0x000000010f00780c */ /* 0x000fe20003f64270 */
[----:B------:R-:W-:Y:S01]  /*b6b0*/  UIADD3 UR58, UR10, 0x20, URZ ;  /* 0x000000200a3a7890 */ /* 0x000fe2000fffe03f */
[----:B------:R-:W-:Y:S01]  /*b6c0*/  R2UR UR18, R12 ;  /* 0x000000000c1272ca */ /* 0x000fe200000e0000 */
[----:B------:R-:W-:Y:S01]  /*b6d0*/  UIADD3 UR50, UR10, 0x40, URZ ;  /* 0x000000400a327890 */ /* 0x000fe2000fffe03f */
[----:B------:R-:W-:Y:S01]  /*b6e0*/  VIADD R4, R4, 0x1 ;  /* 0x0000000104047836 */ /* 0x000fe20000000000 */
[----:B------:R-:W-:Y:S01]  /*b6f0*/  UIADD3 UR42, UR10, 0x60, URZ ;  /* 0x000000600a2a7890 */ /* 0x000fe2000fffe03f */
[----:B------:R-:W-:Y:S01]  /*b700*/  VIADD R14, R14, 0x80 ;  /* 0x000000800e0e7836 */ /* 0x000fe20000000000 */
[----:B------:R-:W-:Y:S01]  /*b710*/  UMOV UR6, 0x0 ;  /* 0x0000000000067882 */ /* 0x000fe20000000000 */
[----:B------:R-:W-:Y:S01]  /*b720*/  UMOV UR7, 0x10000000 ;  /* 0x1000000000077882 */ /* 0x000fe20000000000 */
[----:B------:R-:W-:Y:S01]  /*b730*/  UIADD3 UR8, UR40, 0x180, URZ ;  /* 0x0000018028087890 */ /* 0x000fe2000fffe03f */
[----:B------:R-:W-:Y:S01]  /*b740*/  ISETP.NE.AND P1, PT, R4, 0x5, PT ;  /* 0x000000050400780c */ /* 0x000fe20003f25270 */
[----:B------:R-:W-:-:S02]  /*b750*/  UIADD3 UR56, UR40, 0x2180, URZ ;  /* 0x0000218028387890 */ /* 0x000fc4000fffe03f */
[----:B------:R-:W-:Y:S01]  /*b760*/  UIADD3 UR48, UR40, 0x4180, URZ ;  /* 0x0000418028307890 */ /* 0x000fe2000fffe03f */
[----:B------:R-:W-:Y:S01]  /*b770*/  SEL R12, RZ, 0x1, P1 ;  /* 0x00000001ff0c7807 */ /* 0x000fe20000800000 */
[----:B------:R-:W-:Y:S01]  /*b780*/  UIADD3 UR40, UR40, 0x6180, URZ ;  /* 0x0000618028287890 */ /* 0x000fe2000fffe03f */
[----:B------:R-:W-:Y:S01]  /*b790*/  SEL R4, R4, RZ, P1 ;  /* 0x000000ff04047207 */ /* 0x000fe20000800000 */
[----:B------:R-:W-:Y:S01]  /*b7a0*/  UIADD3.X UR5, URZ, UR23, URZ, UP1, !UPT ;  /* 0x000000173f057290 */ /* 0x000fe20008ffe43f */
[----:B------:R0:W-:Y:S01]  /*b7b0*/  UTMALDG.3D [UR8], [UR14], desc[UR6] ;  /* 0x000006080e0075b4 */ /* 0x0001e20008011000 */
[----:B------:R-:W-:Y:S01]  /*b7c0*/  UIADD3 UR32, UR18, 0x28180, URZ ;  /* 0x0002818012207890 */ /* 0x000fe2000fffe03f */
[----:B------:R-:W-:Y:S01]  /*b7d0*/  LOP3.LUT R3, R3, R12, RZ, 0x3c, !PT ;  /* 0x0000000c03037212 */ /* 0x000fe200078e3cff */
[----:B------:R-:W-:Y:S02]  /*b7e0*/  UIADD3 UR24, UR18, 0x30180, URZ ;  /* 0x0003018012187890 */ /* 0x000fe4000fffe03f */
[----:B------:R-:W-:Y:S01]  /*b7f0*/  UIADD3 UR16, UR18, 0x38180, URZ ;  /* 0x0003818012107890 */ /* 0x000fe2000fffe03f */
[----:B------:R-:W-:Y:S01]  /*b800*/  UMOV UR57, UR9 ;  /* 0x0000000900397c82 */ /* 0x000fe20008000000 */
        /* <DEDUP_REMOVED lines=8> */
[----:B------:R1:W-:Y:S01]  /*b890*/  UTMALDG.3D [UR56], [UR14], desc[UR6] ;  /* 0x000006380e0075b4 */ /* 0x0003e20008011000 */
[----:B------:R-:W-:Y:S01]  /*b8a0*/  UMOV UR31, 0x30000 ;  /* 0x00030000001f7882 */ /* 0x000fe20000000000 */
[----:B------:R-:W-:Y:S01]  /*b8b0*/  UMOV UR33, UR9 ;  /* 0x0000000900217c82 */ /* 0x000fe20008000000 */
[----:B------:R-:W-:Y:S01]  /*b8c0*/  UMOV UR34, UR10 ;  /* 0x0000000a00227c82 */ /* 0x000fe20008000000 */
[----:B------:R-:W-:Y:S01]  /*b8d0*/  UMOV UR36, UR12 ;  /* 0x0000000c00247c82 */ /* 0x000fe20008000000 */
[----:B------:R-:W-:Y:S01]  /*b8e0*/  UMOV UR25, UR9 ;  /* 0x0000000900197c82 */ /* 0x000fe20008000000 */
[----:B------:R-:W-:Y:S01]  /*b8f0*/  UMOV UR27, UR35 ;  /* 0x00000023001b7c82 */ /* 0x000fe20008000000 */
[----:B------:R-:W-:Y:S01]  /*b900*/  UMOV UR28, UR12 ;  /* 0x0000000c001c7c82 */ /* 0x000fe20008000000 */
[----:B0-----:R-:W-:Y:S01]  /*b910*/  UIADD3 UR8, UR18, 0x40180, URZ ;  /* 0x0004018012087890 */ /* 0x001fe2000fffe03f */
[----:B------:R1:W-:Y:S01]  /*b920*/  UTMALDG.3D [UR48], [UR14], desc[UR6] ;  /* 0x000006300e0075b4 */ /* 0x0003e20008011000 */
        /* <DEDUP_REMOVED lines=8> */
[----:B------:R1:W-:Y:S01]  /*b9b0*/  UTMALDG.3D.MULTICAST [UR32], [UR4], UR31, desc[UR6] ;  /* 0x00000620040073b4 */ /* 0x0003e2000801181f */
[----:B------:R1:W-:Y:S01]  /*b9c0*/  UTMALDG.3D.MULTICAST [UR24], [UR4], UR31, desc[UR6] ;  /* 0x00000618040073b4 */ /* 0x0003e2000801181f */
[----:B------:R1:W-:Y:S01]  /*b9d0*/  UTMALDG.3D.MULTICAST [UR16], [UR4], UR31, desc[UR6] ;  /* 0x00000610040073b4 */ /* 0x0003e2000801181f */
[----:B------:R1:W-:Y:S02]  /*b9e0*/  UTMALDG.3D.MULTICAST [UR8], [UR4], UR31, desc[UR6] ;  /* 0x00000608040073b4 */ /* 0x0003e4000801181f */
[----:B-1----:R-:W-:Y:S05]  /*b9f0*/  @P3 BRA `(.L_x_302) ;  /* 0xfffffff800b43947 */ /* 0x002fea000383ffff */
.L_x_298:
[----:B------:R-:W-:Y:S05]  /*ba00*/  BSYNC B1 ;  /* 0x0000000000017941 */ /* 0x000fea0003800000 */
.L_x_297:
[----:B------:R-:W2:Y:S01]  /*ba10*/  LDL.64 R12, [R1] ;  /* 0x00000000010c7983 */ /* 0x000ea20000100a00 */
[----:B------:R-:W-:Y:S01]  /*ba20*/  LOP3.LUT P4, RZ, R8, 0xff, RZ, 0xc0, !PT ;  /* 0x000000ff08ff7812 */ /* 0x000fe2000788c0ff */
[----:B------:R-:W-:Y:S01]  /*ba30*/  VIADD R4, R7, UR37 ;  /* 0x0000002507047c36 */ /* 0x000fe20008000000 */
[----:B------:R-:W-:Y:S01]  /*ba40*/  ULDC.64 UR4, c[0x0][0x650] ;  /* 0x0001940000047ab9 */ /* 0x000fe20000000a00 */
[----:B------:R-:W-:Y:S01]  /*ba50*/  IMAD.U32 R7, RZ, RZ, UR37 ;  /* 0x00000025ff077e24 */ /* 0x000fe2000f8e00ff */
[----:B------:R-:W-:Y:S01]  /*ba60*/  UISETP.GE.U32.AND UP0, UPT, UR37, 0x5, UPT ;  /* 0x000000052500788c */ /* 0x000fe2000bf06070 */
[----:B------:R-:W-:Y:S01]  /*ba70*/  BSSY B1, `(.L_x_303) ;  /* 0x0000070000017945 */ /* 0x000fe20003800000 */
[----:B------:R-:W-:Y:S01]  /*ba80*/  ISETP.GT.U32.AND P1, PT, R4, 0x4, PT ;  /* 0x000000040400780c */ /* 0x000fe20003f24070 */
[----:B------:R-:W-:Y:S01]  /*ba90*/  IMAD.MOV.U32 R19, RZ, RZ, -0x1 ;  /* 0xffffffffff137424 */ /* 0x000fe200078e00ff */
[----:B------:R-:W-:Y:S01]  /*baa0*/  PRMT R8, RZ, 0x7610, R8 ;  /* 0x00007610ff087816 */ /* 0x000fe20000000008 */
[----:B------:R-:W-:Y:S01]  /*bab0*/  IMAD.MOV.U32 R22, RZ, RZ, -0x1 ;  /* 0xffffffffff167424 */ /* 0x000fe200078e00ff */
[----:B------:R-:W-:-:S02]  /*bac0*/  ISETP.LT.U32.AND P1, PT, R7, 0x5, P1 ;  /* 0x000000050700780c */ /* 0x000fc40000f21070 */
[----:B------:R-:W-:Y:S01]  /*bad0*/  PLOP3.LUT P3, PT, PT, PT, UP0, 0x80, 0x0 ;  /* 0x000000000000781c */ /* 0x000fe20003f6f008 */
[----:B------:R-:W0:Y:S01]  /*bae0*/  @P4 S2R R3, SR_CgaCtaId ;  /* 0x0000000000034919 */ /* 0x000e220000008800 */
[----:B------:R-:W-:-:S04]  /*baf0*/  @P4 MOV R2, 0x400 ;  /* 0x0000040000024802 */ /* 0x000fc80000000f00 */
[----:B0-----:R-:W-:Y:S01]  /*bb00*/  @P4 LEA R5, R3, R2, 0x18 ;  /* 0x0000000203054211 */ /* 0x001fe200078ec0ff */
[----:B------:R-:W-:-:S03]  /*bb10*/  IMAD.WIDE.U32 R2, R4, -0x33333333, RZ ;  /* 0xcccccccd04027825 */ /* 0x000fc600078e00ff */
[----:B------:R0:W-:Y:S01]  /*bb20*/  @P4 SYNCS.ARRIVE.TRANS64.A1T0 RZ, [R5+URZ+0x88], RZ ;  /* 0x000088ff05ff49a7 */ /* 0x0001e2000810003f */
[----:B------:R-:W-:Y:S01]  /*bb30*/  IMAD.MOV.U32 R2, RZ, RZ, -0x1 ;  /* 0xffffffffff027424 */ /* 0x000fe200078e00ff */
[----:B0-----:R-:W-:Y:S02]  /*bb40*/  SHF.R.U32.HI R5, RZ, 0x2, R3 ;  /* 0x00000002ff057819 */ /* 0x001fe40000011603 */
[----:B------:R-:W-:-:S03]  /*bb50*/  SEL R3, RZ, 0x1, !P1 ;  /* 0x00000001ff037807 */ /* 0x000fc60004800000 */
[----:B------:R-:W-:Y:S01]  /*bb60*/  IMAD R7, R5, -0x5, R4 ;  /* 0xfffffffb05077824 */ /* 0x000fe200078e0204 */
[----:B------:R-:W-:Y:S02]  /*bb70*/  LOP3.LUT R0, R0, R3, RZ, 0x3c, !PT ;  /* 0x0000000300007212 */ /* 0x000fe400078e3cff */
[----:B------:R-:W-:Y:S02]  /*bb80*/  PRMT R3, RZ, 0x7610, R3 ;  /* 0x00007610ff037816 */ /* 0x000fe40000000003 */
[----:B------:R-:W-:Y:S02]  /*bb90*/  @P3 LOP3.LUT R0, R0, 0x1, R5, 0x78, !PT ;  /* 0x0000000100003812 */ /* 0x000fe400078e7805 */
[----:B--2---:R-:W-:-:S04]  /*bba0*/  IADD3 R18, P4, R18, R12, RZ ;  /* 0x0000000c12127210 */ /* 0x004fc80007f9e0ff */
[----:B------:R-:W-:Y:S01]  /*bbb0*/  ISETP.GE.U32.AND P1, PT, R18, UR4, PT ;  /* 0x0000000412007c0c */ /* 0x000fe2000bf26070 */
[----:B------:R-:W-:-:S05]  /*bbc0*/  IMAD.X R17, R17, 0x1, R23, P4 ;  /* 0x0000000111117824 */ /* 0x000fca00020e0617 */
[----:B------:R-:W-:-:S13]  /*bbd0*/  ISETP.GE.U32.AND.EX P1, PT, R17, UR5, PT, P1 ;  /* 0x0000000511007c0c */ /* 0x000fda000bf26110 */
[----:B------:R-:W-:Y:S05]  /*bbe0*/  @P1 BRA `(.L_x_304) ;  /* 0x0000000400601947 */ /* 0x000fea0003800000 */
[----:B------:R-:W0:Y:S01]  /*bbf0*/  S2R R12, SR_CTAID.X ;  /* 0x00000000000c7919 */ /* 0x000e220000002500 */
[----:B------:R-:W-:Y:S01]  /*bc00*/  ULDC.64 UR4, c[0x0][0x628] ;  /* 0x00018a0000047ab9 */ /* 0x000fe20000000a00 */
[----:B------:R-:W-:Y:S01]  /*bc10*/  ULDC UR7, c[0x0][0x630] ;  /* 0x00018c0000077ab9 */ /* 0x000fe20000000800 */
[----:B------:R-:W-:Y:S01]  /*bc20*/  ISETP.NE.U32.AND P1, PT, RZ, UR4, PT ;  /* 0x00000004ff007c0c */ /* 0x000fe2000bf25070 */
[----:B------:R-:W1:Y:S01]  /*bc30*/  S2R R13, SR_CTAID.Y ;  /* 0x00000000000d7919 */ /* 0x000e620000002600 */
[----:B------:R-:W-:Y:S01]  /*bc40*/  ULDC UR8, c[0x0][0x150] ;  /* 0x0000540000087ab9 */ /* 0x000fe20000000800 */
[----:B------:R-:W-:Y:S01]  /*bc50*/  IMAD.MOV.U32 R2, RZ, RZ, R18 ;  /* 0x000000ffff027224 */ /* 0x000fe200078e0012 */
[----:B------:R-:W-:Y:S01]  /*bc60*/  ISETP.NE.AND.EX P1, PT, RZ, UR5, PT, P1 ;  /* 0x00000005ff007c0c */ /* 0x000fe2000bf25310 */
[----:B------:R-:W-:Y:S01]  /*bc70*/  IMAD.MOV.U32 R3, RZ, RZ, R17 ;  /* 0x000000ffff037224 */ /* 0x000fe200078e0011 */
[----:B0-----:R-:W-:-:S11]  /*bc80*/  I2FP.F32.U32 R14, R12 ;  /* 0x0000000c000e7245 */ /* 0x001fd60000201000 */
[----:B------:R-:W-:Y:S05]  /*bc90*/  @!P1 BRA `(.L_x_305) ;  /* 0x0000000000289947 */ /* 0x000fea0003800000 */
[----:B------:R-:W-:Y:S02]  /*bca0*/  ULDC UR6, c[0x0][0x634] ;  /* 0x00018d0000067ab9 */ /* 0x000fe40000000800 */
[----:B------:R-:W-:-:S05]  /*bcb0*/  IADD3 R3, P1, R18, UR6, RZ ;  /* 0x0000000612037c10 */ /* 0x000fca000ff3e0ff */
[----:B------:R-:W-:-:S04]  /*bcc0*/  IMAD.X R11, RZ, RZ, R17, P1 ;  /* 0x000000ffff0b7224 */ /* 0x000fc800008e0611 */
[----:B------:R-:W-:-:S04]  /*bcd0*/  IMAD.WIDE.U32 R4, R11, UR4, RZ ;  /* 0x000000040b047c25 */ /* 0x000fc8000f8e00ff */
[----:B------:R-:W-:-:S04]  /*bce0*/  IMAD.WIDE.U32 R4, P1, R3, UR5, R4 ;  /* 0x0000000503047c25 */ /* 0x000fc8000f820004 */
[----:B------:R-:W-:-:S04]  /*bcf0*/  IMAD.WIDE.U32 R2, R3, UR4, RZ ;  /* 0x0000000403027c25 */ /* 0x000fc8000f8e00ff */
[----:B------:R-:W-:Y:S01]  /*bd00*/  IMAD.MOV.U32 R2, RZ, RZ, R5 ;  /* 0x000000ffff027224 */ /* 0x000fe200078e0005 */
[----:B------:R-:W-:Y:S01]  /*bd10*/  IADD3 RZ, P3, R3, R4, RZ ;  /* 0x0000000403ff7210 */ /* 0x000fe20007f7e0ff */
[----:B------:R-:W-:-:S04]  /*bd20*/  IMAD.X R3, RZ, RZ, RZ, P1 ;  /* 0x000000ffff037224 */ /* 0x000fc800008e06ff */
[----:B------:R-:W-:-:S08]  /*bd30*/  IMAD.WIDE.U32.X R2, R11, UR5, R2, P3 ;  /* 0x000000050b027c25 */ /* 0x000fd000098e0402 */
.L_x_305:
[----:B------:R-:W0:Y:S01]  /*bd40*/  LDC R21, c[0x0][0x65c] ;  /* 0x00019700ff157b82 */ /* 0x000e220000000800 */
[--C-:B------:R-:W-:Y:S01]  /*bd50*/  SHF.R.U64 R11, R2, UR7, R3.reuse ;  /* 0x00000007020b7c19 */ /* 0x100fe20008001203 */
[----:B------:R-:W-:Y:S01]  /*bd60*/  FMUL R14, R14, UR8 ;  /* 0x000000080e0e7c20 */ /* 0x000fe20008400000 */
[----:B------:R-:W-:Y:S01]  /*bd70*/  SHF.R.U32.HI R2, RZ, UR7, R3 ;  /* 0x00000007ff027c19 */ /* 0x000fe20008011603 */
[----:B------:R-:W-:Y:S01]  /*bd80*/  ULDC UR6, c[0x0][0x154] ;  /* 0x0000550000067ab9 */ /* 0x000fe20000000800 */
[----:B------:R-:W-:Y:S01]  /*bd90*/  IADD3 R15, P1, RZ, -R11, RZ ;  /* 0x8000000bff0f7210 */ /* 0x000fe20007f3e0ff */
[----:B------:R-:W-:Y:S01]  /*bda0*/  ULDC.64 UR4, c[0x0][0x620] ;  /* 0x0001880000047ab9 */ /* 0x000fe20000000a00 */
[----:B-1----:R-:W-:Y:S01]  /*bdb0*/  I2FP.F32.U32 R3, R13 ;  /* 0x0000000d00037245 */ /* 0x002fe20000201000 */
[----:B------:R-:W1:Y:S01]  /*bdc0*/  LDC R19, c[0x0][0x144] ;  /* 0x00005100ff137b82 */ /* 0x000e620000000800 */
[----:B------:R-:W2:Y:S01]  /*bdd0*/  F2I.U32.TRUNC.NTZ R14, R14 ;  /* 0x0000000e000e7305 */ /* 0x000ea2000020f000 */
[----:B------:R-:W-:-:S02]  /*bde0*/  IMAD.X R2, RZ, RZ, ~R2, P1 ;  /* 0x000000ffff027224 */ /* 0x000fc400008e0e02 */
[----:B------:R-:W-:Y:S01]  /*bdf0*/  FMUL R4, R3, UR6 ;  /* 0x0000000603047c20 */ /* 0x000fe20008400000 */
[----:B------:R-:W-:Y:S01]  /*be00*/  IMAD.MOV.U32 R3, RZ, RZ, R17 ;  /* 0x000000ffff037224 */ /* 0x000fe200078e0011 */
[----:B------:R-:W-:Y:S01]  /*be10*/  ULDC.64 UR6, c[0x0][0x640] ;  /* 0x0001900000067ab9 */ /* 0x000fe20000000a00 */
[----:B------:R-:W-:Y:S01]  /*be20*/  IMAD R2, R2, UR4, RZ ;  /* 0x0000000402027c24 */ /* 0x000fe2000f8e02ff */
[----:B------:R-:W3:Y:S01]  /*be30*/  LDC R20, c[0x0][0x148] ;  /* 0x00005200ff147b82 */ /* 0x000ee20000000800 */
[----:B------:R-:W-:Y:S01]  /*be40*/  ISETP.NE.U32.AND P1, PT, RZ, UR6, PT ;  /* 0x00000006ff007c0c */ /* 0x000fe2000bf25070 */
[----:B------:R-:W4:Y:S01]  /*be50*/  F2I.U32.TRUNC.NTZ R4, R4 ;  /* 0x0000000400047305 */ /* 0x000f22000020f000 */
[----:B------:R-:W-:Y:S02]  /*be60*/  IMAD R5, R15, UR5, R2 ;  /* 0x000000050f057c24 */ /* 0x000fe4000f8e0202 */
[----:B------:R-:W-:Y:S01]  /*be70*/  IMAD.MOV.U32 R2, RZ, RZ, R18 ;  /* 0x000000ffff027224 */ /* 0x000fe200078e0012 */
[----:B------:R-:W-:-:S02]  /*be80*/  ISETP.NE.AND.EX P1, PT, RZ, UR7, PT, P1 ;  /* 0x00000007ff007c0c */ /* 0x000fc4000bf25310 */
[----:B0-----:R-:W-:Y:S01]  /*be90*/  ISETP.NE.AND P4, PT, R21, 0x1, PT ;  /* 0x000000011500780c */ /* 0x001fe20003f85270 */
[----:B------:R-:W-:Y:S01]  /*bea0*/  IMAD.WIDE.U32 R2, R15, UR4, R2 ;  /* 0x000000040f027c25 */ /* 0x000fe2000f8e0002 */
[----:B------:R-:W-:-:S03]  /*beb0*/  ULDC UR4, c[0x0][0x618] ;  /* 0x0001860000047ab9 */ /* 0x000fc60000000800 */
[----:B--2---:R-:W-:Y:S02]  /*bec0*/  IMAD.MOV R14, RZ, RZ, -R14 ;  /* 0x000000ffff0e7224 */ /* 0x004fe400078e0a0e */
[----:B------:R-:W-:Y:S02]  /*bed0*/  IMAD.IADD R3, R3, 0x1, R5 ;  /* 0x0000000103037824 */ /* 0x000fe400078e0205 */
[----:B-1----:R-:W-:-:S03]  /*bee0*/  IMAD R12, R19, R14, R12 ;  /* 0x0000000e130c7224 */ /* 0x002fc600078e020c */
[--C-:B------:R-:W-:Y:S01]  /*bef0*/  SHF.R.U64 R14, R2, UR4, R3.reuse ;  /* 0x00000004020e7c19 */ /* 0x100fe20008001203 */
[----:B----4-:R-:W-:Y:S01]  /*bf00*/  IMAD.MOV R2, RZ, RZ, -R4 ;  /* 0x000000ffff027224 */ /* 0x010fe200078e0a04 */
[----:B------:R-:W-:Y:S01]  /*bf10*/  SHF.R.U32.HI R3, RZ, UR4, R3 ;  /* 0x00000004ff037c19 */ /* 0x000fe20008011603 */
[----:B------:R-:W-:Y:S02]  /*bf20*/  ULDC UR4, c[0x0][0x608] ;  /* 0x0001820000047ab9 */ /* 0x000fe40000000800 */
[----:B---3--:R-:W-:Y:S01]  /*bf30*/  @P4 IMAD R12, R20, R2, R13 ;  /* 0x00000002140c4224 */ /* 0x008fe200078e020d */
[--C-:B------:R-:W-:Y:S02]  /*bf40*/  SHF.R.U64 R19, R14, UR4, R3.reuse ;  /* 0x000000040e137c19 */ /* 0x100fe40008001203 */
[----:B------:R-:W-:Y:S01]  /*bf50*/  SHF.R.U32.HI R2, RZ, UR4, R3 ;  /* 0x00000004ff027c19 */ /* 0x000fe20008011603 */
[----:B------:R-:W-:-:S03]  /*bf60*/  ULDC UR4, c[0x0][0x658] ;  /* 0x0001960000047ab9 */ /* 0x000fc60000000800 */
[--C-:B------:R-:W-:Y:S02]  /*bf70*/  SHF.R.U64 R13, R19, UR4, R2.reuse ;  /* 0x00000004130d7c19 */ /* 0x100fe40008001202 */
[----:B------:R-:W-:-:S03]  /*bf80*/  SHF.R.U32.HI R2, RZ, UR4, R2 ;  /* 0x00000004ff027c19 */ /* 0x000fc60008011602 */
[----:B------:R-:W-:Y:S02]  /*bf90*/  IMAD.MOV.U32 R4, RZ, RZ, R13 ;  /* 0x000000ffff047224 */ /* 0x000fe400078e000d */
[----:B------:R-:W-:Y:S01]  /*bfa0*/  IMAD.MOV.U32 R3, RZ, RZ, R2 ;  /* 0x000000ffff037224 */ /* 0x000fe200078e0002 */
[----:B------:R-:W-:Y:S06]  /*bfb0*/  @!P1 BRA `(.L_x_306) ;  /* 0x00000000002c9947 */ /* 0x000fec0003800000 */
        /* <DEDUP_REMOVED lines=9> */
[----:B------:R-:W-:-:S04]  /*c050*/  IMAD.WIDE.U32.X R2, R15, UR7, R2, P3 ;  /* 0x000000070f027c25 */ /* 0x000fc800098e0402 */
[----:B------:R-:W-:-:S07]  /*c060*/  IMAD.MOV.U32 R4, RZ, RZ, R2 ;  /* 0x000000ffff047224 */ /* 0x000fce00078e0002 */
.L_x_306:
[----:B------:R-:W-:Y:S01]  /*c070*/  ULDC UR4, c[0x0][0x648] ;  /* 0x0001920000047ab9 */ /* 0x000fe20000000800 */
[----:B------:R-:W-:Y:S01]  /*c080*/  LOP3.LUT R2, R19, UR29, RZ, 0xc0, !PT ;  /* 0x0000001d13027c12 */ /* 0x000fe2000f8ec0ff */
[----:B------:R-:W-:Y:S01]  /*c090*/  ULDC UR5, c[0x0][0x610] ;  /* 0x0001840000057ab9 */ /* 0x000fe20000000800 */
[----:B------:R-:W-:Y:S01]  /*c0a0*/  SHF.R.U64 R3, R4, UR4, R3 ;  /* 0x0000000404037c19 */ /* 0x000fe20008001203 */
[----:B------:R-:W-:Y:S01]  /*c0b0*/  ULDC UR4, c[0x0][0x638] ;  /* 0x00018e0000047ab9 */ /* 0x000fe20000000800 */
[----:B------:R-:W-:-:S03]  /*c0c0*/  LOP3.LUT R14, R14, UR13, RZ, 0xc0, !PT ;  /* 0x0000000d0e0e7c12 */ /* 0x000fc6000f8ec0ff */
[----:B------:R-:W-:Y:S02]  /*c0d0*/  IMAD.MOV R4, RZ, RZ, -R3 ;  /* 0x000000ffff047224 */ /* 0x000fe400078e0a03 */
[----:B------:R-:W-:Y:S02]  /*c0e0*/  IMAD R3, R3, UR21, R2 ;  /* 0x0000001503037c24 */ /* 0x000fe4000f8e0202 */
[----:B------:R-:W-:Y:S01]  /*c0f0*/  IMAD R13, R4, UR4, R13 ;  /* 0x00000004040d7c24 */ /* 0x000fe2000f8e020d */
[----:B------:R-:W-:Y:S01]  /*c100*/  ULDC UR4, c[0x0][0x600] ;  /* 0x0001800000047ab9 */ /* 0x000fe20000000800 */
[----:B------:R-:W-:Y:S02]  /*c110*/  IMAD R12, R3, UR5, R12 ;  /* 0x00000005030c7c24 */ /* 0x000fe4000f8e020c */
[----:B------:R-:W-:Y:S02]  /*c120*/  IMAD R13, R13, UR4, R14 ;  /* 0x000000040d0d7c24 */ /* 0x000fe4000f8e020e */
[----:B------:R-:W-:-:S02]  /*c130*/  IMAD.MOV.U32 R3, RZ, RZ, 0x1 ;  /* 0x00000001ff037424 */ /* 0x000fc400078e00ff */
[----:B------:R-:W-:Y:S01]  /*c140*/  IMAD.MOV.U32 R2, RZ, RZ, R11 ;  /* 0x000000ffff027224 */ /* 0x000fe200078e000b */
[----:B------:R-:W-:Y:S02]  /*c150*/  SEL R22, R13, R12, !P4 ;  /* 0x0000000c0d167207 */ /* 0x000fe40006000000 */
[----:B------:R-:W-:-:S07]  /*c160*/  SEL R19, R12, R13, !P4 ;  /* 0x0000000d0c137207 */ /* 0x000fce0006000000 */
.L_x_304:
[----:B------:R-:W-:Y:S05]  /*c170*/  BSYNC B1 ;  /* 0x0000000000017941 */ /* 0x000fea0003800000 */
.L_x_303:
[----:B------:R-:W-:-:S13]  /*c180*/  LOP3.LUT P1, RZ, R3, 0xff, RZ, 0xc0, !PT ;  /* 0x000000ff03ff7812 */ /* 0x000fda000782c0ff */
[----:B------:R-:W-:Y:S05]  /*c190*/  @P1 BRA `(.L_x_307) ;  /* 0xfffffff000981947 */ /* 0x000fea000383ffff */
[----:B------:R-:W-:Y:S05]  /*c1a0*/  BSYNC B0 ;  /* 0x0000000000007941 */ /* 0x000fea0003800000 */
.L_x_295:
[----:B------:R-:W-:-:S03]  /*c1b0*/  UMOV UR4, 0xffffffff ;  /* 0xffffffff00047882 */ /* 0x000fc60000000000 */
[----:B------:R-:W-:Y:S05]  /*c1c0*/  BRA.DIV UR4, `(.L_x_308) ;  /* 0x0000000604647947 */ /* 0x000fea000b800000 */
[----:B------:R-:W-:-:S13]  /*c1d0*/  ELECT P6, URZ, PT ;  /* 0x00000000003f782f */ /* 0x000fda00038c0000 */
.L_x_325:
[----:B------:R-:W-:Y:S04]  /*c1e0*/  BSSY B0, `(.L_x_309) ;  /* 0x0000034000007945 */ /* 0x000fe80003800000 */
[----:B------:R-:W-:Y:S05]  /*c1f0*/  @!P6 BRA `(.L_x_310) ;  /* 0x0000000000c8e947 */ /* 0x000fea0003800000 */
[----:B------:R-:W-:-:S04]  /*c200*/  LOP3.LUT R16, R16, 0x2, RZ, 0xfc, !PT ;  /* 0x0000000210107812 */ /* 0x000fc800078efcff */
[----:B------:R-:W-:-:S13]  /*c210*/  ISETP.NE.AND P0, PT, R16, 0x3, PT ;  /* 0x000000031000780c */ /* 0x000fda0003f05270 */
[----:B------:R-:W-:Y:S05]  /*c220*/  @!P0 BRA `(.L_x_311) ;  /* 0x0000000000048947 */ /* 0x000fea0003800000 */
[----:B------:R-:W-:Y:S01]  /*c230*/  BPT.TRAP 0x1 ;  /* 0x000000040000795c */ /* 0x000fe20000300000 */
.L_x_311:
[----:B------:R-:W0:Y:S01]  /*c240*/  S2R R3, SR_CgaCtaId ;  /* 0x0000000000037919 */ /* 0x000e220000008800 */
[----:B------:R-:W-:Y:S02]  /*c250*/  MOV R2, 0x400 ;  /* 0x0000040000027802 */ /* 0x000fe40000000f00 */
[----:B------:R-:W-:Y:S02]  /*c260*/  SHF.L.U32 R4, R0, 0x1f, RZ ;  /* 0x0000001f00047819 */ /* 0x000fe400000006ff */
[----:B0-----:R-:W-:-:S05]  /*c270*/  LEA R2, R3, R2, 0x18 ;  /* 0x0000000203027211 */ /* 0x001fca00078ec0ff */
[----:B------:R-:W-:-:S04]  /*c280*/  VIADD R2, R2, 0x28 ;  /* 0x0000002802027836 */ /* 0x000fc80000000000 */
[C---:B------:R-:W-:Y:S02]  /*c290*/  IMAD R9, R7.reuse, 0x8, R2 ;  /* 0x0000000807097824 */ /* 0x040fe400078e0202 */
[----:B------:R-:W-:Y:S02]  /*c2a0*/  VIADD R7, R7, 0x1 ;  /* 0x0000000107077836 */ /* 0x000fe40000000000 */
[----:B------:R-:W0:Y:S03]  /*c2b0*/  SYNCS.PHASECHK.TRANS64.TRYWAIT P0, [R9+URZ], R4 ;  /* 0x00000004090075a7 */ /* 0x000e26000800017f */
[----:B------:R-:W-:-:S04]  /*c2c0*/  ISETP.NE.AND P1, PT, R7, 0x5, PT ;  /* 0x000000050700780c */ /* 0x000fc80003f25270 */
[----:B------:R-:W-:Y:S02]  /*c2d0*/  SEL R3, RZ, 0x1, P1 ;  /* 0x00000001ff037807 */ /* 0x000fe40000800000 */
[----:B------:R-:W-:Y:S02]  /*c2e0*/  SEL R7, R7, RZ, P1 ;  /* 0x000000ff07077207 */ /* 0x000fe40000800000 */
[----:B------:R-:W-:-:S03]  /*c2f0*/  LOP3.LUT R6, R0, R3, RZ, 0x3c, !PT ;  /* 0x0000000300067212 */ /* 0x000fc600078e3cff */
[----:B------:R-:W-:Y:S01]  /*c300*/  IMAD R8, R7, 0x8, R2 ;  /* 0x0000000807087824 */ /* 0x000fe200078e0202 */
[----:B------:R-:W-:Y:S01]  /*c310*/  SHF.L.U32 R5, R6, 0x1f, RZ ;  /* 0x0000001f06057819 */ /* 0x000fe200000006ff */
[----:B0-----:R-:W-:Y:S06]  /*c320*/  @!P0 BRA `(.L_x_312) ;  /* 0x00000004002c8947 */ /* 0x001fec0003800000 */
.L_x_326:
[----:B------:R-:W1:Y:S01]  /*c330*/  SYNCS.PHASECHK.TRANS64.TRYWAIT P0, [R8+URZ], R5 ;  /* 0x00000005080075a7 */ /* 0x000e62000800017f */
[----:B------:R-:W-:-:S05]  /*c340*/  VIADD R0, R7, 0x1 ;  /* 0x0000000107007836 */ /* 0x000fca0000000000 */
[----:B------:R-:W-:-:S04]  /*c350*/  ISETP.NE.AND P1, PT, R0, 0x5, PT ;  /* 0x000000050000780c */ /* 0x000fc80003f25270 */
[----:B------:R-:W-:Y:S02]  /*c360*/  SEL R3, RZ, 0x1, P1 ;  /* 0x00000001ff037807 */ /* 0x000fe40000800000 */
[----:B------:R-:W-:Y:S02]  /*c370*/  SEL R7, R0, RZ, P1 ;  /* 0x000000ff00077207 */ /* 0x000fe40000800000 */
[----:B------:R-:W-:-:S03]  /*c380*/  LOP3.LUT R6, R6, R3, RZ, 0x3c, !PT ;  /* 0x0000000306067212 */ /* 0x000fc600078e3cff */
[----:B0-----:R-:W-:Y:S01]  /*c390*/  IMAD R9, R7, 0x8, R2 ;  /* 0x0000000807097824 */ /* 0x001fe200078e0202 */
[----:B------:R-:W-:Y:S01]  /*c3a0*/  SHF.L.U32 R4, R6, 0x1f, RZ ;  /* 0x0000001f06047819 */ /* 0x000fe200000006ff */
[----:B-1----:R-:W-:Y:S06]  /*c3b0*/  @!P0 BRA `(.L_x_313) ;  /* 0x00000004001c8947 */ /* 0x002fec0003800000 */
.L_x_327:
[----:B------:R-:W1:Y:S01]  /*c3c0*/  SYNCS.PHASECHK.TRANS64.TRYWAIT P0, [R9+URZ], R4 ;  /* 0x00000004090075a7 */ /* 0x000e62000800017f */
[----:B------:R-:W-:-:S05]  /*c3d0*/  VIADD R0, R7, 0x1 ;  /* 0x0000000107007836 */ /* 0x000fca0000000000 */
[----:B------:R-:W-:-:S04]  /*c3e0*/  ISETP.NE.AND P1, PT, R0, 0x5, PT ;  /* 0x000000050000780c */ /* 0x000fc80003f25270 */
[----:B------:R-:W-:Y:S02]  /*c3f0*/  SEL R3, RZ, 0x1, P1 ;  /* 0x00000001ff037807 */ /* 0x000fe40000800000 */
[----:B------:R-:W-:Y:S02]  /*c400*/  SEL R7, R0, RZ, P1 ;  /* 0x000000ff00077207 */ /* 0x000fe40000800000 */
[----:B------:R-:W-:-:S03]  /*c410*/  LOP3.LUT R11, R6, R3, RZ, 0x3c, !PT ;  /* 0x00000003060b7212 */ /* 0x000fc600078e3cff */
[----:B------:R-:W-:Y:S01]  /*c420*/  IMAD R6, R7, 0x8, R2 ;  /* 0x0000000807067824 */ /* 0x000fe200078e0202 */
[----:B0-----:R-:W-:Y:S01]  /*c430*/  SHF.L.U32 R5, R11, 0x1f, RZ ;  /* 0x0000001f0b057819 */ /* 0x001fe200000006ff */
[----:B-1----:R-:W-:Y:S06]  /*c440*/  @!P0 BRA `(.L_x_314) ;  /* 0x00000004000c8947 */ /* 0x002fec0003800000 */
.L_x_328:
[----:B------:R-:W1:Y:S01]  /*c450*/  SYNCS.PHASECHK.TRANS64.TRYWAIT P0, [R6+URZ], R5 ;  /* 0x00000005060075a7 */ /* 0x000e62000800017f */
[----:B------:R-:W-:-:S05]  /*c460*/  VIADD R0, R7, 0x1 ;  /* 0x0000000107007836 */ /* 0x000fca0000000000 */
[----:B------:R-:W-:-:S04]  /*c470*/  ISETP.NE.AND P1, PT, R0, 0x5, PT ;  /* 0x000000050000780c */ /* 0x000fc80003f25270 */
[----:B0-----:R-:W-:Y:S02]  /*c480*/  SEL R4, RZ, 0x1, P1 ;  /* 0x00000001ff047807 */ /* 0x001fe40000800000 */
[----:B------:R-:W-:Y:S02]  /*c490*/  SEL R3, R0, RZ, P1 ;  /* 0x000000ff00037207 */ /* 0x000fe40000800000 */
[----:B------:R-:W-:Y:S01]  /*c4a0*/  LOP3.LUT R0, R11, R4, RZ, 0x3c, !PT ;  /* 0x000000040b007212 */ /* 0x000fe200078e3cff */
[----:B-1----:R-:W-:Y:S06]  /*c4b0*/  @!P0 BRA `(.L_x_315) ;  /* 0x0000000400048947 */ /* 0x002fec0003800000 */
.L_x_329:
[----:B------:R-:W-:Y:S01]  /*c4c0*/  IMAD R3, R3, 0x8, R2 ;  /* 0x0000000803037824 */ /* 0x000fe200078e0202 */
[----:B------:R-:W-:-:S07]  /*c4d0*/  SHF.L.U32 R0, R0, 0x1f, RZ ;  /* 0x0000001f00007819 */ /* 0x000fce00000006ff */
.L_x_316:
[----:B-1----:R1:W2:Y:S02]  /*c4e0*/  SYNCS.PHASECHK.TRANS64.TRYWAIT P0, [R3+URZ], R0 ;  /* 0x00000000030075a7 */ /* 0x0022a4000800017f */
[----:B--2---:R-:W-:Y:S05]  /*c4f0*/  @!P0 NANOSLEEP.SYNCS 0x989680 ;  /* 0x009896800000895d */ /* 0x004fea0003900000 */
[----:B------:R-:W2:Y:S02]  /*c500*/  @!P0 SYNCS.PHASECHK.TRANS64 P0, [R3+URZ], R0 ;  /* 0x00000000030085a7 */ /* 0x000ea4000800007f */
[----:B--2---:R-:W-:Y:S05]  /*c510*/  @!P0 BRA `(.L_x_316) ;  /* 0xfffffffc00f08947 */ /* 0x004fea000383ffff */
.L_x_310:
[----:B------:R-:W-:Y:S05]  /*c520*/  BSYNC B0 ;  /* 0x0000000000007941 */ /* 0x000fea0003800000 */
.L_x_309:
[----:B------:R-:W-:Y:S05]  /*c530*/  EXIT ;  /* 0x000000000000794d */ /* 0x000fea0003800000 */
.L_x_19:
[----:B-1----:R1:W2:Y:S02]  /*c540*/  SYNCS.PHASECHK.TRANS64.TRYWAIT P0, [R161+URZ], R0 ;  /* 0x00000000a10075a7 */ /* 0x0022a4000800017f */
[----:B--2---:R-:W-:Y:S05]  /*c550*/  @!P0 NANOSLEEP.SYNCS 0x989680 ;  /* 0x009896800000895d */ /* 0x004fea0003900000 */
[----:B------:R-:W2:Y:S02]  /*c560*/  @!P0 SYNCS.PHASECHK.TRANS64 P0, [R161+URZ], R0 ;  /* 0x00000000a10085a7 */ /* 0x000ea4000800007f */
[----:B--2---:R-:W-:Y:S05]  /*c570*/  @!P0 BRA `(.L_x_19) ;  /* 0xfffffffc00f08947 */ /* 0x004fea000383ffff */
[----:B------:R-:W-:Y:S05]  /*c580*/  BRA `(.L_x_317) ;  /* 0xffffff50005c7947 */ /* 0x000fea000383ffff */
.L_x_24:
[----:B--2---:R2:W3:Y:S02]  /*c590*/  SYNCS.PHASECHK.TRANS64.TRYWAIT P1, [R3+URZ], R0 ;  /* 0x00000000030075a7 */ /* 0x0044e4000802017f */
[----:B---3--:R-:W-:Y:S05]  /*c5a0*/  @!P1 NANOSLEEP.SYNCS 0x989680 ;  /* 0x009896800000995d */ /* 0x008fea0003900000 */
[----:B------:R-:W3:Y:S02]  /*c5b0*/  @!P1 SYNCS.PHASECHK.TRANS64 P1, [R3+URZ], R0 ;  /* 0x00000000030095a7 */ /* 0x000ee4000802007f */
[----:B---3--:R-:W-:Y:S05]  /*c5c0*/  @!P1 BRA `(.L_x_24) ;  /* 0xfffffffc00f09947 */ /* 0x008fea000383ffff */
[----:B------:R-:W-:Y:S05]  /*c5d0*/  BRA `(.L_x_23) ;  /* 0xffffff5000c87947 */ /* 0x000fea000383ffff */
.L_x_29:
[----:B--2---:R-:W-:-:S04]  /*c5e0*/  IMAD.U32 R5, RZ, RZ, UR4 ;  /* 0x00000004ff057e24 */ /* 0x004fc8000f8e00ff */
[----:B------:R2:W3:Y:S03]  /*c5f0*/  SYNCS.PHASECHK.TRANS64.TRYWAIT P1, [R5+URZ], R4 ;  /* 0x00000004050075a7 */ /* 0x0004e6000802017f */
[----:B---3--:R-:W-:Y:S05]  /*c600*/  @!P1 NANOSLEEP.SYNCS 0x989680 ;  /* 0x009896800000995d */ /* 0x008fea0003900000 */
[----:B------:R-:W3:Y:S02]  /*c610*/  @!P1 SYNCS.PHASECHK.TRANS64 P1, [R5+URZ], R4 ;  /* 0x00000004050095a7 */ /* 0x000ee4000802007f */
[----:B---3--:R-:W-:Y:S05]  /*c620*/  @!P1 BRA `(.L_x_29) ;  /* 0xfffffffc00ec9947 */ /* 0x008fea000383ffff */
[----:B------:R-:W-:Y:S05]  /*c630*/  BRA `(.L_x_28) ;  /* 0xffffff5c00287947 */ /* 0x000fea000383ffff */
.L_x_35:
[----:B-1----:R1:W2:Y:S02]  /*c640*/  SYNCS.PHASECHK.TRANS64.TRYWAIT P0, [R161+URZ+0x10], R0 ;  /* 0x00001000a10075a7 */ /* 0x0022a4000800017f */
[----:B--2---:R-:W-:Y:S05]  /*c650*/  @!P0 NANOSLEEP.SYNCS 0x989680 ;  /* 0x009896800000895d */ /* 0x004fea0003900000 */
[----:B------:R-:W2:Y:S02]  /*c660*/  @!P0 SYNCS.PHASECHK.TRANS64 P0, [R161+URZ+0x10], R0 ;  /* 0x00001000a10085a7 */ /* 0x000ea4000800007f */
[----:B--2---:R-:W-:Y:S05]  /*c670*/  @!P0 BRA `(.L_x_35) ;  /* 0xfffffffc00f08947 */ /* 0x004fea000383ffff */
[----:B------:R-:W-:Y:S05]  /*c680*/  BRA `(.L_x_318) ;  /* 0xffffff6800007947 */ /* 0x000fea000383ffff */
.L_x_296:
[----:B------:R-:W-:Y:S01]  /*c690*/  BSSY B1, `(.L_x_319) ;  /* 0x0000006000017945 */ /* 0x000fe20003800000 */
[----:B------:R-:W-:-:S07]  /*c6a0*/  IMAD.MOV.U32 R15, RZ, RZ, -0x1 ;  /* 0xffffffffff0f7424 */ /* 0x000fce00078e00ff */
[----:B-----5:R-:W-:Y:S05]  /*c6b0*/  WARPSYNC.COLLECTIVE R15, `(.L_x_320) ;  /* 0x000000000f0c7348 */ /* 0x020fea0003c00000 */
[----:B------:R-:W-:Y:S02]  /*c6c0*/  ELECT P6, UR62, PT ;  /* 0x00000000003e782f */ /* 0x000fe400038c0000 */
[----:B------:R-:W-:Y:S01]  /*c6d0*/  MOV R14, UR62 ;  /* 0x0000003e000e7c02 */ /* 0x000fe20008000f00 */
[----:B-----5:R-:W-:Y:S10]  /*c6e0*/  ENDCOLLECTIVE ;  /* 0x000000000000791b */ /* 0x020ff40003800000 */
.L_x_320:
[----:B------:R-:W-:Y:S05]  /*c6f0*/  BSYNC B1 ;  /* 0x0000000000017941 */ /* 0x000fea0003800000 */
.L_x_319:
[----:B------:R-:W-:Y:S05]  /*c700*/  BRA `(.L_x_321) ;  /* 0xffffffec00487947 */ /* 0x000fea000383ffff */
.L_x_299:
[----:B0-----:R0:W1:Y:S02]  /*c710*/  SYNCS.PHASECHK.TRANS64.TRYWAIT P1, [R12+URZ+0x28], R5 ;  /* 0x000028050c0075a7 */ /* 0x001064000802017f */
[----:B-1----:R-:W-:Y:S05]  /*c720*/  @!P1 NANOSLEEP.SYNCS 0x989680 ;  /* 0x009896800000995d */ /* 0x002fea0003900000 */
[----:B------:R-:W1:Y:S02]  /*c730*/  @!P1 SYNCS.PHASECHK.TRANS64 P1, [R12+URZ+0x28], R5 ;  /* 0x000028050c0095a7 */ /* 0x000e64000802007f */
[----:B-1----:R-:W-:Y:S05]  /*c740*/  @!P1 BRA `(.L_x_299) ;  /* 0xfffffffc00f09947 */ /* 0x002fea000383ffff */
[----:B------:R-:W-:Y:S05]  /*c750*/  BRA `(.L_x_322) ;  /* 0xffffffec007c7947 */ /* 0x000fea000383ffff */
.L_x_308:
[----:B------:R-:W-:Y:S01]  /*c760*/  BSSY B0, `(.L_x_323) ;  /* 0x0000006000007945 */ /* 0x000fe20003800000 */
[----:B------:R-:W-:-:S07]  /*c770*/  IMAD.MOV.U32 R15, RZ, RZ, -0x1 ;  /* 0xffffffffff0f7424 */ /* 0x000fce00078e00ff */
[----:B-----5:R-:W-:Y:S05]  /*c780*/  WARPSYNC.COLLECTIVE R15, `(.L_x_324) ;  /* 0x000000000f0c7348 */ /* 0x020fea0003c00000 */
[----:B------:R-:W-:Y:S02]  /*c790*/  ELECT P6, UR62, PT ;  /* 0x00000000003e782f */ /* 0x000fe400038c0000 */
[----:B------:R-:W-:Y:S01]  /*c7a0*/  MOV R14, UR62 ;  /* 0x0000003e000e7c02 */ /* 0x000fe20008000f00 */
[----:B-----5:R-:W-:Y:S10]  /*c7b0*/  ENDCOLLECTIVE ;  /* 0x000000000000791b */ /* 0x020ff40003800000 */
.L_x_324:
[----:B------:R-:W-:Y:S05]  /*c7c0*/  BSYNC B0 ;  /* 0x0000000000007941 */ /* 0x000fea0003800000 */
.L_x_323:
[----:B------:R-:W-:Y:S05]  /*c7d0*/  BRA `(.L_x_325) ;  /* 0xfffffff800807947 */ /* 0x000fea000383ffff */
.L_x_312:
[----:B0-----:R0:W1:Y:S02]  /*c7e0*/  SYNCS.PHASECHK.TRANS64.TRYWAIT P0, [R9+URZ], R4 ;  /* 0x00000004090075a7 */ /* 0x001064000800017f */
[----:B-1----:R-:W-:Y:S05]  /*c7f0*/  @!P0 NANOSLEEP.SYNCS 0x989680 ;  /* 0x009896800000895d */ /* 0x002fea0003900000 */
[----:B------:R-:W1:Y:S02]  /*c800*/  @!P0 SYNCS.PHASECHK.TRANS64 P0, [R9+URZ], R4 ;  /* 0x00000004090085a7 */ /* 0x000e64000800007f */
[----:B-1----:R-:W-:Y:S05]  /*c810*/  @!P0 BRA `(.L_x_312) ;  /* 0xfffffffc00f08947 */ /* 0x002fea000383ffff */
[----:B------:R-:W-:Y:S05]  /*c820*/  BRA `(.L_x_326) ;  /* 0xfffffff800c07947 */ /* 0x000fea000383ffff */
.L_x_313:
[----:B0-----:R0:W1:Y:S02]  /*c830*/  SYNCS.PHASECHK.TRANS64.TRYWAIT P0, [R8+URZ], R5 ;  /* 0x00000005080075a7 */ /* 0x001064000800017f */
[----:B-1----:R-:W-:Y:S05]  /*c840*/  @!P0 NANOSLEEP.SYNCS 0x989680 ;  /* 0x009896800000895d */ /* 0x002fea0003900000 */
[----:B------:R-:W1:Y:S02]  /*c850*/  @!P0 SYNCS.PHASECHK.TRANS64 P0, [R8+URZ], R5 ;  /* 0x00000005080085a7 */ /* 0x000e64000800007f */
[----:B-1----:R-:W-:Y:S05]  /*c860*/  @!P0 BRA `(.L_x_313) ;  /* 0xfffffffc00f08947 */ /* 0x002fea000383ffff */
[----:B------:R-:W-:Y:S05]  /*c870*/  BRA `(.L_x_327) ;  /* 0xfffffff800d07947 */ /* 0x000fea000383ffff */
.L_x_314:
[----:B0-----:R0:W1:Y:S02]  /*c880*/  SYNCS.PHASECHK.TRANS64.TRYWAIT P0, [R9+URZ], R4 ;  /* 0x00000004090075a7 */ /* 0x001064000800017f */
[----:B-1----:R-:W-:Y:S05]  /*c890*/  @!P0 NANOSLEEP.SYNCS 0x989680 ;  /* 0x009896800000895d */ /* 0x002fea0003900000 */
[----:B------:R-:W1:Y:S02]  /*c8a0*/  @!P0 SYNCS.PHASECHK.TRANS64 P0, [R9+URZ], R4 ;  /* 0x00000004090085a7 */ /* 0x000e64000800007f */
[----:B-1----:R-:W-:Y:S05]  /*c8b0*/  @!P0 BRA `(.L_x_314) ;  /* 0xfffffffc00f08947 */ /* 0x002fea000383ffff */
[----:B------:R-:W-:Y:S05]  /*c8c0*/  BRA `(.L_x_328) ;  /* 0xfffffff800e07947 */ /* 0x000fea000383ffff */
.L_x_315:
[----:B0-----:R0:W1:Y:S02]  /*c8d0*/  SYNCS.PHASECHK.TRANS64.TRYWAIT P0, [R6+URZ], R5 ;  /* 0x00000005060075a7 */ /* 0x001064000800017f */
[----:B-1----:R-:W-:Y:S05]  /*c8e0*/  @!P0 NANOSLEEP.SYNCS 0x989680 ;  /* 0x009896800000895d */ /* 0x002fea0003900000 */
[----:B------:R-:W1:Y:S02]  /*c8f0*/  @!P0 SYNCS.PHASECHK.TRANS64 P0, [R6+URZ], R5 ;  /* 0x00000005060085a7 */ /* 0x000e64000800007f */
[----:B-1----:R-:W-:Y:S05]  /*c900*/  @!P0 BRA `(.L_x_315) ;  /* 0xfffffffc00f08947 */ /* 0x002fea000383ffff */
[----:B------:R-:W-:Y:S05]  /*c910*/  BRA `(.L_x_329) ;  /* 0xfffffff800e87947 */ /* 0x000fea000383ffff */
.L_x_330:
[----:B------:R-:W-:-:S00]  /*c920*/  BRA `(.L_x_330) ;  /* 0xfffffffc00fc7947 */ /* 0x000fc0000383ffff */
[----:B------:R-:W-:-:S00]  /*c930*/  NOP ;  /* 0x0000000000007918 */ /* 0x000fc00000000000 */
        /* <DEDUP_REMOVED lines=12> */
.L_x_331:


//--------------------- .nv.global.init           --------------------------
	.section	.nv.global.init,"aw",@progbits
.nv.global.init:
	.type		$str$22,@object
	.size		$str$22,($str$23 - $str$22)
$str$22:
        /*0000*/ 	.byte	0x6b, 0x5f, 0x74, 0x69, 0x6c, 0x65, 0x5f, 0x63, 0x6f, 0x75, 0x6e, 0x74, 0x20, 0x3e, 0x3d, 0x20
        /*0010*/ 	.byte	0x31, 0x00
	.type		$str$23,@object
	.size		$str$23,(__unnamed_1 - $str$23)
$str$23:
        /*0012*/ 	.byte	0x2f, 0x74, 0x6d, 0x70, 0x2f, 0x63, 0x75, 0x74, 0x6c, 0x61, 0x73, 0x73, 0x5f, 0x73, 0x77, 0x65
        /*0022*/ 	.byte	0x65, 0x70, 0x5f, 0x73, 0x72, 0x63, 0x2f, 0x69, 0x6e, 0x63, 0x6c, 0x75, 0x64, 0x65, 0x2f, 0x63
        /*0032*/ 	.byte	0x75, 0x74, 0x6c, 0x61, 0x73, 0x73, 0x2f, 0x67, 0x65, 0x6d, 0x6d, 0x2f, 0x63, 0x6f, 0x6c, 0x6c
        /*0042*/ 	.byte	0x65, 0x63, 0x74, 0x69, 0x76, 0x65, 0x2f, 0x73, 0x6d, 0x39, 0x30, 0x5f, 0x6d, 0x6d, 0x61, 0x5f
        /*0052*/ 	.byte	0x74, 0x6d, 0x61, 0x5f, 0x67, 0x6d, 0x6d, 0x61, 0x5f, 0x73, 0x73, 0x5f, 0x77, 0x61, 0x72, 0x70
        /*0062*/ 	.byte	0x73, 0x70, 0x65, 0x63, 0x69, 0x61, 0x6c, 0x69, 0x7a, 0x65, 0x64, 0x2e, 0x68, 0x70, 0x70, 0x00
	.type		__unnamed_1,@object
	.size		__unnamed_1,(.L_0 - __unnamed_1)
__unnamed_1:
        /*0072*/ 	.byte	0x76, 0x6f, 0x69, 0x64, 0x20, 0x63, 0x75, 0x74, 0x6c, 0x61, 0x73, 0x73, 0x3a, 0x3a, 0x67, 0x65
        /* <DEDUP_REMOVED lines=177> */
        /*0b92*/ 	.byte	0x6e, 0x74, 0x69, 0x74, 0x79, 0x5d, 0x00
.L_0:


//--------------------- .nv.shared._ZN7cutlass13device_kernelINS_4gemm6kernel13GemmUniversalIN4cute5tupleIJiiiiEEENS1_10collective13CollectiveMmaINS1_34MainloopSm90TmaGmmaWarpSpecializedILi5ENS5_IJNS4_1CILi2EEENSA_ILi1EEESC_EEENS1_32KernelTmaWarpSpecializedPingpongEEENS5_IJNSA_ILi64EEENSA_ILi256EEENSA_ILi128EEEEEENS_10tfloat32_tENS5_IJlSC_lEEESK_SL_NS4_8TiledMMAINS4_8MMA_AtomIJNS4_4SM904GMMA30MMA_64x256x8_F32TF32TF32_SS_TNILNSP_7ScaleInE1ELSR_1EEEEEENS4_6LayoutINS5_IJSC_SC_SC_EEENS5_IJNSA_ILi0EEESW_SW_EEEEENS5_IJNS4_10UnderscoreESZ_SZ_EEEEENS4_13SM90_TMA_LOADENS4_14ComposedLayoutINS4_7SwizzleILi3ELi4ELi3EEENS4_18smem_ptr_flag_bitsILi32EEENSU_INS5_IJNSA_ILi8EEENSA_ILi32EEEEEENS5_IJS19_SC_EEEEEEEvNS4_8identityENS4_23SM90_TMA_LOAD_MULTICASTES1D_vS1E_EENS_8epilogue10collective6detail29Sm90TmaWarpSpecializedAdapterINS1I_15DefaultEpilogueISK_SL_SL_NS1H_6thread17LinearCombinationISK_Li1EffLNS1M_9ScaleType4KindE0ELNS_15FloatRoundStyleE2ESK_EENS1_15EpilogueDefaultEEEEEvvEEEEvNT_6ParamsE --------------------------
	.section	.nv.shared._ZN7cutlass13device_kernelINS_4gemm6kernel13GemmUniversalIN4cute5tupleIJiiiiEEENS1_10collective13CollectiveMmaINS1_34MainloopSm90TmaGmmaWarpSpecializedILi5ENS5_IJNS4_1CILi2EEENSA_ILi1EEESC_EEENS1_32KernelTmaWarpSpecializedPingpongEEENS5_IJNSA_ILi64EEENSA_ILi256EEENSA_ILi128EEEEEENS_10tfloat32_tENS5_IJlSC_lEEESK_SL_NS4_8TiledMMAINS4_8MMA_AtomIJNS4_4SM904GMMA30MMA_64x256x8_F32TF32TF32_SS_TNILNSP_7ScaleInE1ELSR_1EEEEEENS4_6LayoutINS5_IJSC_SC_SC_EEENS5_IJNSA_ILi0EEESW_SW_EEEEENS5_IJNS4_10UnderscoreESZ_SZ_EEEEENS4_13SM90_TMA_LOADENS4_14ComposedLayoutINS4_7SwizzleILi3ELi4ELi3EEENS4_18smem_ptr_flag_bitsILi32EEENSU_INS5_IJNSA_ILi8EEENSA_ILi32EEEEEENS5_IJS19_SC_EEEEEEEvNS4_8identityENS4_23SM90_TMA_LOAD_MULTICASTES1D_vS1E_EENS_8epilogue10collective6detail29Sm90TmaWarpSpecializedAdapterINS1I_15DefaultEpilogueISK_SL_SL_NS1H_6thread17LinearCombinationISK_Li1EffLNS1M_9ScaleType4KindE0ELNS_15FloatRoundStyleE2ESK_EENS1_15EpilogueDefaultEEEEEvvEEEEvNT_6ParamsE,"aw",@nobits
	.sectionflags	@""
	.align	16
	.zero		1024


//--------------------- .nv.shared.reserved.0     --------------------------
	.section	.nv.shared.reserved.0,"aw",@nobits
	.weak		__nv_reservedSMEM_offset_0_alias
	.size		__nv_reservedSMEM_offset_0_alias, 0, 0
	.other		__nv_reservedSMEM_offset_0_alias,@"STO_CUDA_RESERVED_SHARED STV_DEFAULT"
__nv_reservedSMEM_offset_0_alias:
	.zero		0


//--------------------- .nv.global                --------------------------
	.section	.nv.global,"aw",@nobits
.nv.global:
	.type		_ZN39_INTERNAL_27b8f159_4_k_cu_0244a4b5_69014cute1_E,@object
	.size		_ZN39_INTERNAL_27b8f159_4_k_cu_0244a4b5_69014cute1_E,(_ZN39_INTERNAL_27b8f159_4_k_cu_0244a4b5_69014cuda3std3__45__cpo6cbeginE - _ZN39_INTERNAL_27b8f159_4_k_cu_0244a4b5_69014cute1_E)
_ZN39_INTERNAL_27b8f159_4_k_cu_0244a4b5_69014cute1_E:
	.zero		1
	.type		_ZN39_INTERNAL_27b8f159_4_k_cu_0244a4b5_69014cuda3std3__45__cpo6cbeginE,@object
	.size		_ZN39_INTERNAL_27b8f159_4_k_cu_0244a4b5_69014cuda3std3__45__cpo6cbeginE,(_ZN39_INTERNAL_27b8f159_4_k_cu_0244a4b5_69014cuda3std3__48in_placeE - _ZN39_INTERNAL_27b8f159_4_k_cu_0244a4b5_69014cuda3std3__45__cpo6cbeginE)
_ZN39_INTERNAL_27b8f159_4_k_cu_0244a4b5_69014cuda3std3__45__cpo6cbeginE:
	.zero		1
	.type		_ZN39_INTERNAL_27b8f159_4_k_cu_0244a4b5_69014cuda3std3__48in_placeE,@object
	.size		_ZN39_INTERNAL_27b8f159_4_k_cu_0244a4b5_69014cuda3std3__48in_placeE,(_ZN39_INTERNAL_27b8f159_4_k_cu_0244a4b5_69014cuda3std6ranges3__45__cpo9iter_moveE - _ZN39_INTERNAL_27b8f159_4_k_cu_0244a4b5_69014cuda3std3__48in_placeE)
_ZN39_INTERNAL_27b8f159_4_k_cu_0244a4b5_69014cuda3std3__48in_placeE:
	.zero		1
	.type		_ZN39_INTERNAL_27b8f159_4_k_cu_0244a4b5_69014cuda3std6ranges3__45__cpo9iter_moveE,@object
	.size		_ZN39_INTERNAL_27b8f159_4_k_cu_0244a4b5_69014cuda3std6ranges3__45__cpo9iter_moveE,(_ZN39_INTERNAL_27b8f159_4_k_cu_0244a4b5_69014cuda3std3__45__cpo5beginE - _ZN39_INTERNAL_27b8f159_4_k_cu_0244a4b5_69014cuda3std6ranges3__45__cpo9iter_moveE)
_ZN39_INTERNAL_27b8f159_4_k_cu_0244a4b5_69014cuda3std6ranges3__45__cpo9iter_moveE:
	.zero		1
	.type		_ZN39_INTERNAL_27b8f159_4_k_cu_0244a4b5_69014cuda3std3__45__cpo5beginE,@object
	.size		_ZN39_INTERNAL_27b8f159_4_k_cu_0244a4b5_69014cuda3std3__45__cpo5beginE,(_ZN39_INTERNAL_27b8f159_4_k_cu_0244a4b5_69014cuda3std3__441_GLOBAL__N__27b8f159_4_k_cu_0244a4b5_69016ignoreE - _ZN39_INTERNAL_27b8f159_4_k_cu_0244a4b5_69014cuda3std3__45__cpo5beginE)
_ZN39_INTERNAL_27b8f159_4_k_cu_0244a4b5_69014cuda3std3__45__cpo5beginE:
	.zero		1
	.type		_ZN39_INTERNAL_27b8f159_4_k_cu_0244a4b5_69014cuda3std3__441_GLOBAL__N__27b8f159_4_k_cu_0244a4b5_69016ignoreE,@object
	.size		_ZN39_INTERNAL_27b8f159_4_k_cu_0244a4b5_69014cuda3std3__441_GLOBAL__N__27b8f159_4_k_cu_0244a4b5_69016ignoreE,(_ZN39_INTERNAL_27b8f159_4_k_cu_0244a4b5_69014cute7productE - _ZN39_INTERNAL_27b8f159_4_k_cu_0244a4b5_69014cuda3std3__441_GLOBAL__N__27b8f159_4_k_cu_0244a4b5_69016ignoreE)
_ZN39_INTERNAL_27b8f159_4_k_cu_0244a4b5_69014cuda3std3__441_GLOBAL__N__27b8f159_4_k_cu_0244a4b5_69016ignoreE:
	.zero		1
	.type		_ZN39_INTERNAL_27b8f159_4_k_cu_0244a4b5_69014cute7productE,@object
	.size		_ZN39_INTERNAL_27b8f159_4_k_cu_0244a4b5_69014cute7productE,(_ZN39_INTERNAL_27b8f159_4_k_cu_0244a4b5_69014cuda3std3__45__cpo3endE - _ZN39_INTERNAL_27b8f159_4_k_cu_0244a4b5_69014cute7productE)
_ZN39_INTERNAL_27b8f159_4_k_cu_0244a4b5_69014cute7productE:
	.zero		1
	.type		_ZN39_INTERNAL_27b8f159_4_k_cu_0244a4b5_69014cuda3std3__45__cpo3endE,@object
	.size		_ZN39_INTERNAL_27b8f159_4_k_cu_0244a4b5_69014cuda3std3__45__cpo3endE,(_ZN39_INTERNAL_27b8f159_4_k_cu_0244a4b5_69014cuda3std3__419piecewise_constructE - _ZN39_INTERNAL_27b8f159_4_k_cu_0244a4b5_69014cuda3std3__45__cpo3endE)
_ZN39_INTERNAL_27b8f159_4_k_cu_0244a4b5_69014cuda3std3__45__cpo3endE:
	.zero		1
	.type		_ZN39_INTERNAL_27b8f159_4_k_cu_0244a4b5_69014cuda3std3__419piecewise_constructE,@object
	.size		_ZN39_INTERNAL_27b8f159_4_k_cu_0244a4b5_69014cuda3std3__419piecewise_constructE,(_ZN39_INTERNAL_27b8f159_4_k_cu_0244a4b5_69014cuda3std3__45__cpo4cendE - _ZN39_INTERNAL_27b8f159_4_k_cu_0244a4b5_69014cuda3std3__419piecewise_constructE)
_ZN39_INTERNAL_27b8f159_4_k_cu_0244a4b5_69014cuda3std3__419piecewise_constructE:
	.zero		1
	.type		_ZN39_INTERNAL_27b8f159_4_k_cu_0244a4b5_69014cuda3std3__45__cpo4cendE,@object
	.size		_ZN39_INTERNAL_27b8f159_4_k_cu_0244a4b5_69014cuda3std3__45__cpo4cendE,(_ZN39_INTERNAL_27b8f159_4_k_cu_0244a4b5_69014cuda3std6ranges3__45__cpo4swapE - _ZN39_INTERNAL_27b8f159_4_k_cu_0244a4b5_69014cuda3std3__45__cpo4cendE)
_ZN39_INTERNAL_27b8f159_4_k_cu_0244a4b5_69014cuda3std3__45__cpo4cendE:
	.zero		1
	.type		_ZN39_INTERNAL_27b8f159_4_k_cu_0244a4b5_69014cuda3std6ranges3__45__cpo4swapE,@object
	.size		_ZN39_INTERNAL_27b8f159_4_k_cu_0244a4b5_69014cuda3std6ranges3__45__cpo4swapE,(.L_8 - _ZN39_INTERNAL_27b8f159_4_k_cu_0244a4b5_69014cuda3std6ranges3__45__cpo4swapE)
_ZN39_INTERNAL_27b8f159_4_k_cu_0244a4b5_69014cuda3std6ranges3__45__cpo4swapE:
	.zero		1
.L_8:


//--------------------- .nv.constant0._ZN7cutlass13device_kernelINS_4gemm6kernel13GemmUniversalIN4cute5tupleIJiiiiEEENS1_10collective13CollectiveMmaINS1_34MainloopSm90TmaGmmaWarpSpecializedILi5ENS5_IJNS4_1CILi2EEENSA_ILi1EEESC_EEENS1_32KernelTmaWarpSpecializedPingpongEEENS5_IJNSA_ILi64EEENSA_ILi256EEENSA_ILi128EEEEEENS_10tfloat32_tENS5_IJlSC_lEEESK_SL_NS4_8TiledMMAINS4_8MMA_AtomIJNS4_4SM904GMMA30MMA_64x256x8_F32TF32TF32_SS_TNILNSP_7ScaleInE1ELSR_1EEEEEENS4_6LayoutINS5_IJSC_SC_SC_EEENS5_IJNSA_ILi0EEESW_SW_EEEEENS5_IJNS4_10UnderscoreESZ_SZ_EEEEENS4_13SM90_TMA_LOADENS4_14ComposedLayoutINS4_7SwizzleILi3ELi4ELi3EEENS4_18smem_ptr_flag_bitsILi32EEENSU_INS5_IJNSA_ILi8EEENSA_ILi32EEEEEENS5_IJS19_SC_EEEEEEEvNS4_8identityENS4_23SM90_TMA_LOAD_MULTICASTES1D_vS1E_EENS_8epilogue10collective6detail29Sm90TmaWarpSpecializedAdapterINS1I_15DefaultEpilogueISK_SL_SL_NS1H_6thread17LinearCombinationISK_Li1EffLNS1M_9ScaleType4KindE0ELNS_15FloatRoundStyleE2ESK_EENS1_15EpilogueDefaultEEEEEvvEEEEvNT_6ParamsE --------------------------
	.section	.nv.constant0._ZN7cutlass13device_kernelINS_4gemm6kernel13GemmUniversalIN4cute5tupleIJiiiiEEENS1_10collective13CollectiveMmaINS1_34MainloopSm90TmaGmmaWarpSpecializedILi5ENS5_IJNS4_1CILi2EEENSA_ILi1EEESC_EEENS1_32KernelTmaWarpSpecializedPingpongEEENS5_IJNSA_ILi64EEENSA_ILi256EEENSA_ILi128EEEEEENS_10tfloat32_tENS5_IJlSC_lEEESK_SL_NS4_8TiledMMAINS4_8MMA_AtomIJNS4_4SM904GMMA30MMA_64x256x8_F32TF32TF32_SS_TNILNSP_7ScaleInE1ELSR_1EEEEEENS4_6LayoutINS5_IJSC_SC_SC_EEENS5_IJNSA_ILi0EEESW_SW_EEEEENS5_IJNS4_10UnderscoreESZ_SZ_EEEEENS4_13SM90_TMA_LOADENS4_14ComposedLayoutINS4_7SwizzleILi3ELi4ELi3EEENS4_18smem_ptr_flag_bitsILi32EEENSU_INS5_IJNSA_ILi8EEENSA_ILi32EEEEEENS5_IJS19_SC_EEEEEEEvNS4_8identityENS4_23SM90_TMA_LOAD_MULTICASTES1D_vS1E_EENS_8epilogue10collective6detail29Sm90TmaWarpSpecializedAdapterINS1I_15DefaultEpilogueISK_SL_SL_NS1H_6thread17LinearCombinationISK_Li1EffLNS1M_9ScaleType4KindE0ELNS_15FloatRoundStyleE2ESK_EENS1_15EpilogueDefaultEEEEEvvEEEEvNT_6ParamsE,"a",@progbits
	.sectionflags	@""
	.align	4
.nv.constant0._ZN7cutlass13device_kernelINS_4gemm6kernel13GemmUniversalIN4cute5tupleIJiiiiEEENS1_10collective13CollectiveMmaINS1_34MainloopSm90TmaGmmaWarpSpecializedILi5ENS5_IJNS4_1CILi2EEENSA_ILi1EEESC_EEENS1_32KernelTmaWarpSpecializedPingpongEEENS5_IJNSA_ILi64EEENSA_ILi256EEENSA_ILi128EEEEEENS_10tfloat32_tENS5_IJlSC_lEEESK_SL_NS4_8TiledMMAINS4_8MMA_AtomIJNS4_4SM904GMMA30MMA_64x256x8_F32TF32TF32_SS_TNILNSP_7ScaleInE1ELSR_1EEEEEENS4_6LayoutINS5_IJSC_SC_SC_EEENS5_IJNSA_ILi0EEESW_SW_EEEEENS5_IJNS4_10UnderscoreESZ_SZ_EEEEENS4_13SM90_TMA_LOADENS4_14ComposedLayoutINS4_7SwizzleILi3ELi4ELi3EEENS4_18smem_ptr_flag_bitsILi32EEENSU_INS5_IJNSA_ILi8EEENSA_ILi32EEEEEENS5_IJS19_SC_EEEEEEEvNS4_8identityENS4_23SM90_TMA_LOAD_MULTICASTES1D_vS1E_EENS_8epilogue10collective6detail29Sm90TmaWarpSpecializedAdapterINS1I_15DefaultEpilogueISK_SL_SL_NS1H_6thread17LinearCombinationISK_Li1EffLNS1M_9ScaleType4KindE0ELNS_15FloatRoundStyleE2ESK_EENS1_15EpilogueDefaultEEEEEvvEEEEvNT_6ParamsE:
	.zero		1664


//--------------------- SYMBOLS --------------------------

	.type		.nv.reservedSmem.offset0,@object
	.size		.nv.reservedSmem.offset0,0x4
	.type		__assertfail,@function
